	.target	sm_90a

	.elftype	@"ET_EXEC"


//--------------------- .note.nv.tkinfo           --------------------------
	.section	.note.nv.tkinfo,"",@"SHT_NOTE"
	.sectionflags	@"SHF_NOTE_NV_TKINFO"
	.tkinfo
        /*0018*/ 	.word	0x00000002
        /*0030*/ 	.string	""
        /*0030*/ 	.string	"ptxas"
        /*0030*/ 	.string	"Cuda compilation tools, release 13.0, V13.0.88"
        /*0030*/ 	.string	"Build cuda_13.0.r13.0/compiler.36424714_0"
        /*0030*/ 	.string	"-arch sm_90a -m 64 "



//--------------------- .note.nv.cuinfo           --------------------------
	.section	.note.nv.cuinfo,"",@"SHT_NOTE"
	.sectionflags	@"SHF_NOTE_NV_CUINFO"
        /*0018*/ 	.short	0x0002
        /*001a*/ 	.short	0x005a
        /*001c*/ 	.short	0x0082
	.zero		2


//--------------------- .nv.info                  --------------------------
	.section	.nv.info,"",@"SHT_CUDA_INFO"
	.align	4


	//----- nvinfo : EIATTR_REGCOUNT
	.align		4
        /*0000*/ 	.byte	0x04, 0x2f
        /*0002*/ 	.short	(.L_15 - .L_14)
	.align		4
.L_14:
        /*0004*/ 	.word	index@(_ZN7cutlass13device_kernelINS_4gemm6kernel13GemmUniversalIN4cute5tupleIJiiiiEEENS1_10collective13CollectiveMmaINS1_34MainloopSm90TmaGmmaWarpSpecializedILi4ENS5_IJNS4_1CILi4EEENSA_ILi2EEENSA_ILi1EEEEEENS1_35KernelTmaWarpSpecializedCooperativeEEENS5_IJNSA_ILi128EEENSA_ILi64EEESH_EEENS_6half_tENS5_IJlSD_lEEESK_SL_NS4_8TiledMMAINS4_8MMA_AtomIJNS4_4SM904GMMA25MMA_64x64x16_F32F16F16_SSILNSP_5MajorE0ELSR_0ELNSP_7ScaleInE1ELSS_1EEEEEENS4_6LayoutINS5_IJSC_SD_SD_EEENS5_IJSD_NSA_ILi0EEESX_EEEEENS5_IJNS4_10UnderscoreES10_S10_EEEEENS4_23SM90_TMA_LOAD_MULTICASTENS4_14ComposedLayoutINS4_7SwizzleILi3ELi4ELi3EEENS4_18smem_ptr_flag_bitsILi16EEENSV_INS5_IJNSA_ILi8EEESI_EEENS5_IJSI_SD_EEEEEEEvNS4_8identityES13_S1D_vS1E_EENS_8epilogue10collective6detail29Sm90TmaWarpSpecializedAdapterINS1H_15DefaultEpilogueISK_SL_SL_NS1G_6thread17LinearCombinationISK_Li1EffLNS1L_9ScaleType4KindE0ELNS_15FloatRoundStyleE2ESK_EENS1_15EpilogueDefaultEEEEEvvEEEEvNT_6ParamsE)
        /*0008*/ 	.word	0x000000a8


	//----- nvinfo : EIATTR_FRAME_SIZE
	.align		4
.L_15:
        /*000c*/ 	.byte	0x04, 0x11
        /*000e*/ 	.short	(.L_17 - .L_16)
	.align		4
.L_16:
        /*0010*/ 	.word	index@(_ZN7cutlass13device_kernelINS_4gemm6kernel13GemmUniversalIN4cute5tupleIJiiiiEEENS1_10collective13CollectiveMmaINS1_34MainloopSm90TmaGmmaWarpSpecializedILi4ENS5_IJNS4_1CILi4EEENSA_ILi2EEENSA_ILi1EEEEEENS1_35KernelTmaWarpSpecializedCooperativeEEENS5_IJNSA_ILi128EEENSA_ILi64EEESH_EEENS_6half_tENS5_IJlSD_lEEESK_SL_NS4_8TiledMMAINS4_8MMA_AtomIJNS4_4SM904GMMA25MMA_64x64x16_F32F16F16_SSILNSP_5MajorE0ELSR_0ELNSP_7ScaleInE1ELSS_1EEEEEENS4_6LayoutINS5_IJSC_SD_SD_EEENS5_IJSD_NSA_ILi0EEESX_EEEEENS5_IJNS4_10UnderscoreES10_S10_EEEEENS4_23SM90_TMA_LOAD_MULTICASTENS4_14ComposedLayoutINS4_7SwizzleILi3ELi4ELi3EEENS4_18smem_ptr_flag_bitsILi16EEENSV_INS5_IJNSA_ILi8EEESI_EEENS5_IJSI_SD_EEEEEEEvNS4_8identityES13_S1D_vS1E_EENS_8epilogue10collective6detail29Sm90TmaWarpSpecializedAdapterINS1H_15DefaultEpilogueISK_SL_SL_NS1G_6thread17LinearCombinationISK_Li1EffLNS1L_9ScaleType4KindE0ELNS_15FloatRoundStyleE2ESK_EENS1_15EpilogueDefaultEEEEEvvEEEEvNT_6ParamsE)
        /*0014*/ 	.word	0x00000000


	//----- nvinfo : EIATTR_MIN_STACK_SIZE
	.align		4
.L_17:
        /*0018*/ 	.byte	0x04, 0x12
        /*001a*/ 	.short	(.L_19 - .L_18)
	.align		4
.L_18:
        /*001c*/ 	.word	index@(_ZN7cutlass13device_kernelINS_4gemm6kernel13GemmUniversalIN4cute5tupleIJiiiiEEENS1_10collective13CollectiveMmaINS1_34MainloopSm90TmaGmmaWarpSpecializedILi4ENS5_IJNS4_1CILi4EEENSA_ILi2EEENSA_ILi1EEEEEENS1_35KernelTmaWarpSpecializedCooperativeEEENS5_IJNSA_ILi128EEENSA_ILi64EEESH_EEENS_6half_tENS5_IJlSD_lEEESK_SL_NS4_8TiledMMAINS4_8MMA_AtomIJNS4_4SM904GMMA25MMA_64x64x16_F32F16F16_SSILNSP_5MajorE0ELSR_0ELNSP_7ScaleInE1ELSS_1EEEEEENS4_6LayoutINS5_IJSC_SD_SD_EEENS5_IJSD_NSA_ILi0EEESX_EEEEENS5_IJNS4_10UnderscoreES10_S10_EEEEENS4_23SM90_TMA_LOAD_MULTICASTENS4_14ComposedLayoutINS4_7SwizzleILi3ELi4ELi3EEENS4_18smem_ptr_flag_bitsILi16EEENSV_INS5_IJNSA_ILi8EEESI_EEENS5_IJSI_SD_EEEEEEEvNS4_8identityES13_S1D_vS1E_EENS_8epilogue10collective6detail29Sm90TmaWarpSpecializedAdapterINS1H_15DefaultEpilogueISK_SL_SL_NS1G_6thread17LinearCombinationISK_Li1EffLNS1L_9ScaleType4KindE0ELNS_15FloatRoundStyleE2ESK_EENS1_15EpilogueDefaultEEEEEvvEEEEvNT_6ParamsE)
        /*0020*/ 	.word	0x00000000
.L_19:


//--------------------- .nv.compat                --------------------------
	.section	.nv.compat,"",@"SHT_CUDA_COMPAT_INFO"
	.align	4
        /*0000*/ 	.byte	0x02, 0x09, 0x01, 0x00, 0x02, 0x02, 0x04, 0x00, 0x02, 0x05, 0x05, 0x00, 0x03, 0x07, 0x01, 0x01
        /*0010*/ 	.byte	0x02, 0x03, 0x01, 0x00, 0x02, 0x06, 0x01, 0x00, 0x04, 0x0b, 0x08, 0x00, 0x00, 0x00, 0x00, 0x00
        /*0020*/ 	.byte	0x00, 0x00, 0x00, 0x00


//--------------------- .nv.info._ZN7cutlass13device_kernelINS_4gemm6kernel13GemmUniversalIN4cute5tupleIJiiiiEEENS1_10collective13CollectiveMmaINS1_34MainloopSm90TmaGmmaWarpSpecializedILi4ENS5_IJNS4_1CILi4EEENSA_ILi2EEENSA_ILi1EEEEEENS1_35KernelTmaWarpSpecializedCooperativeEEENS5_IJNSA_ILi128EEENSA_ILi64EEESH_EEENS_6half_tENS5_IJlSD_lEEESK_SL_NS4_8TiledMMAINS4_8MMA_AtomIJNS4_4SM904GMMA25MMA_64x64x16_F32F16F16_SSILNSP_5MajorE0ELSR_0ELNSP_7ScaleInE1ELSS_1EEEEEENS4_6LayoutINS5_IJSC_SD_SD_EEENS5_IJSD_NSA_ILi0EEESX_EEEEENS5_IJNS4_10UnderscoreES10_S10_EEEEENS4_23SM90_TMA_LOAD_MULTICASTENS4_14ComposedLayoutINS4_7SwizzleILi3ELi4ELi3EEENS4_18smem_ptr_flag_bitsILi16EEENSV_INS5_IJNSA_ILi8EEESI_EEENS5_IJSI_SD_EEEEEEEvNS4_8identityES13_S1D_vS1E_EENS_8epilogue10collective6detail29Sm90TmaWarpSpecializedAdapterINS1H_15DefaultEpilogueISK_SL_SL_NS1G_6thread17LinearCombinationISK_Li1EffLNS1L_9ScaleType4KindE0ELNS_15FloatRoundStyleE2ESK_EENS1_15EpilogueDefaultEEEEEvvEEEEvNT_6ParamsE --------------------------
	.section	.nv.info._ZN7cutlass13device_kernelINS_4gemm6kernel13GemmUniversalIN4cute5tupleIJiiiiEEENS1_10collective13CollectiveMmaINS1_34MainloopSm90TmaGmmaWarpSpecializedILi4ENS5_IJNS4_1CILi4EEENSA_ILi2EEENSA_ILi1EEEEEENS1_35KernelTmaWarpSpecializedCooperativeEEENS5_IJNSA_ILi128EEENSA_ILi64EEESH_EEENS_6half_tENS5_IJlSD_lEEESK_SL_NS4_8TiledMMAINS4_8MMA_AtomIJNS4_4SM904GMMA25MMA_64x64x16_F32F16F16_SSILNSP_5MajorE0ELSR_0ELNSP_7ScaleInE1ELSS_1EEEEEENS4_6LayoutINS5_IJSC_SD_SD_EEENS5_IJSD_NSA_ILi0EEESX_EEEEENS5_IJNS4_10UnderscoreES10_S10_EEEEENS4_23SM90_TMA_LOAD_MULTICASTENS4_14ComposedLayoutINS4_7SwizzleILi3ELi4ELi3EEENS4_18smem_ptr_flag_bitsILi16EEENSV_INS5_IJNSA_ILi8EEESI_EEENS5_IJSI_SD_EEEEEEEvNS4_8identityES13_S1D_vS1E_EENS_8epilogue10collective6detail29Sm90TmaWarpSpecializedAdapterINS1H_15DefaultEpilogueISK_SL_SL_NS1G_6thread17LinearCombinationISK_Li1EffLNS1L_9ScaleType4KindE0ELNS_15FloatRoundStyleE2ESK_EENS1_15EpilogueDefaultEEEEEvvEEEEvNT_6ParamsE,"",@"SHT_CUDA_INFO"
	.sectionflags	@""
	.align	4


	//----- nvinfo : EIATTR_CUDA_API_VERSION
	.align		4
        /*0000*/ 	.byte	0x04, 0x37
        /*0002*/ 	.short	(.L_21 - .L_20)
.L_20:
        /*0004*/ 	.word	0x00000082


	//----- nvinfo : EIATTR_KPARAM_INFO
	.align		4
.L_21:
        /*0008*/ 	.byte	0x04, 0x17
        /*000a*/ 	.short	(.L_23 - .L_22)
.L_22:
        /*000c*/ 	.word	0x00000000
        /*0010*/ 	.short	0x0000
        /*0012*/ 	.short	0x0070
        /*0014*/ 	.byte	0x00, 0xf0, 0x01, 0x10


	//----- nvinfo : EIATTR_SPARSE_MMA_MASK
	.align		4
.L_23:
        /*0018*/ 	.byte	0x03, 0x50
        /*001a*/ 	.short	0x0000


	//----- nvinfo : EIATTR_MAXREG_COUNT
	.align		4
        /*001c*/ 	.byte	0x03, 0x1b
        /*001e*/ 	.short	0x00a8


	//----- nvinfo : EIATTR_NUM_BARRIERS
	.align		4
        /*0020*/ 	.byte	0x02, 0x4c
        /*0022*/ 	.byte	0x01
	.zero		1


	//----- nvinfo : EIATTR_EXTERNS
	.align		4
        /*0024*/ 	.byte	0x04, 0x0f
        /*0026*/ 	.short	(.L_25 - .L_24)


	//   ....[0]....
	.align		4
.L_24:
        /*0028*/ 	.word	index@(__assertfail)


	//----- nvinfo : EIATTR_MERCURY_ISA_VERSION
	.align		4
.L_25:
        /*002c*/ 	.byte	0x03, 0x5f
        /*002e*/ 	.short	0x0101


	//----- nvinfo : EIATTR_INT_WARP_WIDE_INSTR_OFFSETS
	.align		4
        /*0030*/ 	.byte	0x04, 0x31
        /*0032*/ 	.short	(.L_27 - .L_26)


	//   ....[0]....
.L_26:
        /*0034*/ 	.word	0x000004c0


	//   ....[1]....
        /*0038*/ 	.word	0x000004d0


	//   ....[2]....
        /*003c*/ 	.word	0x00000680


	//   ....[3]....
        /*0040*/ 	.word	0x000022a0


	//----- nvinfo : EIATTR_COOP_GROUP_MASK_REGIDS
	.align		4
.L_27:
        /*0044*/ 	.byte	0x04, 0x29
        /*0046*/ 	.short	(.L_29 - .L_28)


	//   ....[0]....
.L_28:
        /*0048*/ 	.word	0xffffffff


	//   ....[1]....
        /*004c*/ 	.word	0xffffffff


	//   ....[2]....
        /*0050*/ 	.word	0xffffffff


	//   ....[3]....
        /*0054*/ 	.word	0xffffffff


	//   ....[4]....
        /*0058*/ 	.word	0xffffffff


	//   ....[5]....
        /*005c*/ 	.word	0xffffffff


	//----- nvinfo : EIATTR_COOP_GROUP_INSTR_OFFSETS
	.align		4
.L_29:
        /*0060*/ 	.byte	0x04, 0x28
        /*0062*/ 	.short	(.L_31 - .L_30)


	//   ....[0]....
.L_30:
        /*0064*/ 	.word	0x00000060


	//   ....[1]....
        /*0068*/ 	.word	0x00000070


	//   ....[2]....
        /*006c*/ 	.word	0x00000130


	//   ....[3]....
        /*0070*/ 	.word	0x00000300


	//   ....[4]....
        /*0074*/ 	.word	0x00000820


	//   ....[5]....
        /*0078*/ 	.word	0x000014a0


	//----- nvinfo : EIATTR_REG_RECONFIG
	.align		4
.L_31:
        /*007c*/ 	.byte	0x01, 0x54
	.zero		2


	//----- nvinfo : EIATTR_SYSCALL_OFFSETS
	.align		4
        /*0080*/ 	.byte	0x04, 0x46
        /*0082*/ 	.short	(.L_33 - .L_32)


	//   ....[0]....
.L_32:
        /*0084*/ 	.word	0x00001690


	//----- nvinfo : EIATTR_MBARRIER_INSTR_OFFSETS
	.align		4
.L_33:
        /*0088*/ 	.byte	0x04, 0x39
        /*008a*/ 	.short	(.L_35 - .L_34)


	//   ....[0]....
.L_34:
        /*008c*/ 	.word	0x00000250
        /*0090*/ 	.word	0x000000ff
        /*0094*/ 	.word	0x00000000
        /*0098*/ 	.short	0x0100
        /*009a*/ 	.byte	0x08
	.zero		1


	//   ....[1]....
        /*009c*/ 	.word	0x00000260
        /*00a0*/ 	.word	0x000000ff
        /*00a4*/ 	.word	0x00000020
        /*00a8*/ 	.short	0x0100
        /*00aa*/ 	.byte	0x08
	.zero		1


	//   ....[2]....
        /*00ac*/ 	.word	0x00000270
        /*00b0*/ 	.word	0x000000ff
        /*00b4*/ 	.word	0x00000008
        /*00b8*/ 	.short	0x0100
        /*00ba*/ 	.byte	0x08
	.zero		1


	//   ....[3]....
        /*00bc*/ 	.word	0x00000280
        /*00c0*/ 	.word	0x000000ff
        /*00c4*/ 	.word	0x00000028
        /*00c8*/ 	.short	0x0100
        /*00ca*/ 	.byte	0x08
	.zero		1


	//   ....[4]....
        /*00cc*/ 	.word	0x00000290
        /*00d0*/ 	.word	0x000000ff
        /*00d4*/ 	.word	0x00000010
        /*00d8*/ 	.short	0x0100
        /*00da*/ 	.byte	0x08
	.zero		1


	//   ....[5]....
        /*00dc*/ 	.word	0x000002a0
        /*00e0*/ 	.word	0x000000ff
        /*00e4*/ 	.word	0x00000030
        /*00e8*/ 	.short	0x0100
        /*00ea*/ 	.byte	0x08
	.zero		1


	//   ....[6]....
        /*00ec*/ 	.word	0x000002b0
        /*00f0*/ 	.word	0x000000ff
        /*00f4*/ 	.word	0x00000018
        /*00f8*/ 	.short	0x0100
        /*00fa*/ 	.byte	0x08
	.zero		1


	//   ....[7]....
        /*00fc*/ 	.word	0x000002c0
        /*0100*/ 	.word	0x000000ff
        /*0104*/ 	.word	0x00000038
        /*0108*/ 	.short	0x0100
        /*010a*/ 	.byte	0x08
	.zero		1


	//   ....[8]....
        /*010c*/ 	.word	0x000006f0
        /*0110*/ 	.word	0x000000ff
        /*0114*/ 	.word	0x00000050
        /*0118*/ 	.short	0x0100
        /*011a*/ 	.byte	0x06
	.zero		1


	//   ....[9]....
        /*011c*/ 	.word	0x000007a0
        /*0120*/ 	.word	0x000000ff
        /*0124*/ 	.word	0x00000058
        /*0128*/ 	.short	0x0100
        /*012a*/ 	.byte	0x06
	.zero		1


	//   ....[10]....
        /*012c*/ 	.word	0x00001750
        /*0130*/ 	.word	0x00000003
        /*0134*/ 	.word	0x00000000
        /*0138*/ 	.short	0x010a
        /*013a*/ 	.byte	0x3f
	.zero		1


	//   ....[11]....
        /*013c*/ 	.word	0x000017b0
        /*0140*/ 	.word	0x00000003
        /*0144*/ 	.word	0x00000000
        /*0148*/ 	.short	0x010a
        /*014a*/ 	.byte	0x3f
	.zero		1


	//   ....[12]....
        /*014c*/ 	.word	0x00001cf0
        /*0150*/ 	.word	0x00000005
        /*0154*/ 	.word	0x00000000
        /*0158*/ 	.short	0x010a
        /*015a*/ 	.byte	0x3f
	.zero		1


	//   ....[13]....
        /*015c*/ 	.word	0x00001d30
        /*0160*/ 	.word	0x00000005
        /*0164*/ 	.word	0x00000000
        /*0168*/ 	.short	0x010a
        /*016a*/ 	.byte	0x3f
	.zero		1


	//   ....[14]....
        /*016c*/ 	.word	0x00002150
        /*0170*/ 	.word	0x00000004
        /*0174*/ 	.word	0x00000000
        /*0178*/ 	.short	0x0101
        /*017a*/ 	.byte	0x3f
	.zero		1


	//   ....[15]....
        /*017c*/ 	.word	0x00002310
        /*0180*/ 	.word	0x00000000
        /*0184*/ 	.word	0x00000000
        /*0188*/ 	.short	0x0101
        /*018a*/ 	.byte	0x3f
	.zero		1


	//   ....[16]....
        /*018c*/ 	.word	0x00005760
        /*0190*/ 	.word	0x00000014
        /*0194*/ 	.word	0x00000020
        /*0198*/ 	.short	0x010a
        /*019a*/ 	.byte	0x3f
	.zero		1


	//   ....[17]....
        /*019c*/ 	.word	0x00005c00
        /*01a0*/ 	.word	0x00000004
        /*01a4*/ 	.word	0x00000058
        /*01a8*/ 	.short	0x0101
        /*01aa*/ 	.byte	0x3f
	.zero		1


	//   ....[18]....
        /*01ac*/ 	.word	0x00006320
        /*01b0*/ 	.word	0x00000005
        /*01b4*/ 	.word	0x00000000
        /*01b8*/ 	.short	0x010a
        /*01ba*/ 	.byte	0x3f
	.zero		1


	//   ....[19]....
        /*01bc*/ 	.word	0x000063a0
        /*01c0*/ 	.word	0x00000007
        /*01c4*/ 	.word	0x00000000
        /*01c8*/ 	.short	0x010a
        /*01ca*/ 	.byte	0x3f
	.zero		1


	//   ....[20]....
        /*01cc*/ 	.word	0x00006430
        /*01d0*/ 	.word	0x00000006
        /*01d4*/ 	.word	0x00000000
        /*01d8*/ 	.short	0x010a
        /*01da*/ 	.byte	0x3f
	.zero		1


	//   ....[21]....
        /*01dc*/ 	.word	0x000064c0
        /*01e0*/ 	.word	0x00000003
        /*01e4*/ 	.word	0x00000000
        /*01e8*/ 	.short	0x010a
        /*01ea*/ 	.byte	0x3f
	.zero		1


	//   ....[22]....
        /*01ec*/ 	.word	0x00006520
        /*01f0*/ 	.word	0x00000003
        /*01f4*/ 	.word	0x00000000
        /*01f8*/ 	.short	0x010a
        /*01fa*/ 	.byte	0x3f
	.zero		1


	//   ....[23]....
        /*01fc*/ 	.word	0x00006570
        /*0200*/ 	.word	0x00000005
        /*0204*/ 	.word	0x00000000
        /*0208*/ 	.short	0x010a
        /*020a*/ 	.byte	0x3f
	.zero		1


	//   ....[24]....
        /*020c*/ 	.word	0x00006640
        /*0210*/ 	.word	0x00000014
        /*0214*/ 	.word	0x00000020
        /*0218*/ 	.short	0x010a
        /*021a*/ 	.byte	0x3f
	.zero		1


	//   ....[25]....
        /*021c*/ 	.word	0x00006710
        /*0220*/ 	.word	0x00000005
        /*0224*/ 	.word	0x00000000
        /*0228*/ 	.short	0x010a
        /*022a*/ 	.byte	0x3f
	.zero		1


	//   ....[26]....
        /*022c*/ 	.word	0x00006760
        /*0230*/ 	.word	0x00000007
        /*0234*/ 	.word	0x00000000
        /*0238*/ 	.short	0x010a
        /*023a*/ 	.byte	0x3f
	.zero		1


	//   ....[27]....
        /*023c*/ 	.word	0x000067b0
        /*0240*/ 	.word	0x00000006
        /*0244*/ 	.word	0x00000000
        /*0248*/ 	.short	0x010a
        /*024a*/ 	.byte	0x3f
	.zero		1


	//----- nvinfo : EIATTR_NUM_MBARRIERS
	.align		4
.L_35:
        /*024c*/ 	.byte	0x03, 0x38
        /*024e*/ 	.short	0x000a


	//----- nvinfo : EIATTR_EXIT_INSTR_OFFSETS
	.align		4
        /*0250*/ 	.byte	0x04, 0x1c
        /*0252*/ 	.short	(.L_37 - .L_36)


	//   ....[0]....
.L_36:
        /*0254*/ 	.word	0x000009f0


	//   ....[1]....
        /*0258*/ 	.word	0x00001200


	//   ....[2]....
        /*025c*/ 	.word	0x00004db0


	//   ....[3]....
        /*0260*/ 	.word	0x00005310


	//   ....[4]....
        /*0264*/ 	.word	0x00006510


	//----- nvinfo : EIATTR_MAX_THREADS
	.align		4
.L_37:
        /*0268*/ 	.byte	0x04, 0x05
        /*026a*/ 	.short	(.L_39 - .L_38)
.L_38:
        /*026c*/ 	.word	0x00000180
        /*0270*/ 	.word	0x00000001
        /*0274*/ 	.word	0x00000001


	//----- nvinfo : EIATTR_CRS_STACK_SIZE
	.align		4
.L_39:
        /*0278*/ 	.byte	0x04, 0x1e
        /*027a*/ 	.short	(.L_41 - .L_40)
.L_40:
        /*027c*/ 	.word	0x00000000


	//----- nvinfo : EIATTR_CBANK_PARAM_SIZE
	.align		4
.L_41:
        /*0280*/ 	.byte	0x03, 0x19
        /*0282*/ 	.short	0x0470


	//----- nvinfo : EIATTR_PARAM_CBANK
	.align		4
        /*0284*/ 	.byte	0x04, 0x0a
        /*0286*/ 	.short	(.L_43 - .L_42)
	.align		4
.L_42:
        /*0288*/ 	.word	index@(.nv.constant0._ZN7cutlass13device_kernelINS_4gemm6kernel13GemmUniversalIN4cute5tupleIJiiiiEEENS1_10collective13CollectiveMmaINS1_34MainloopSm90TmaGmmaWarpSpecializedILi4ENS5_IJNS4_1CILi4EEENSA_ILi2EEENSA_ILi1EEEEEENS1_35KernelTmaWarpSpecializedCooperativeEEENS5_IJNSA_ILi128EEENSA_ILi64EEESH_EEENS_6half_tENS5_IJlSD_lEEESK_SL_NS4_8TiledMMAINS4_8MMA_AtomIJNS4_4SM904GMMA25MMA_64x64x16_F32F16F16_SSILNSP_5MajorE0ELSR_0ELNSP_7ScaleInE1ELSS_1EEEEEENS4_6LayoutINS5_IJSC_SD_SD_EEENS5_IJSD_NSA_ILi0EEESX_EEEEENS5_IJNS4_10UnderscoreES10_S10_EEEEENS4_23SM90_TMA_LOAD_MULTICASTENS4_14ComposedLayoutINS4_7SwizzleILi3ELi4ELi3EEENS4_18smem_ptr_flag_bitsILi16EEENSV_INS5_IJNSA_ILi8EEESI_EEENS5_IJSI_SD_EEEEEEEvNS4_8identityES13_S1D_vS1E_EENS_8epilogue10collective6detail29Sm90TmaWarpSpecializedAdapterINS1H_15DefaultEpilogueISK_SL_SL_NS1G_6thread17LinearCombinationISK_Li1EffLNS1L_9ScaleType4KindE0ELNS_15FloatRoundStyleE2ESK_EENS1_15EpilogueDefaultEEEEEvvEEEEvNT_6ParamsE)
        /*028c*/ 	.short	0x0210
        /*028e*/ 	.short	0x0470


	//----- nvinfo : EIATTR_SW_WAR
	.align		4
.L_43:
        /*0290*/ 	.byte	0x04, 0x36
        /*0292*/ 	.short	(.L_45 - .L_44)
.L_44:
        /*0294*/ 	.word	0x00000008
.L_45:


//--------------------- .nv.callgraph             --------------------------
	.section	.nv.callgraph,"",@"SHT_CUDA_CALLGRAPH"
	.align	4
	.sectionentsize	8
	.align		4
        /*0000*/ 	.word	0x00000000
	.align		4
        /*0004*/ 	.word	0xffffffff
	.align		4
        /*0008*/ 	.word	index@(_ZN7cutlass13device_kernelINS_4gemm6kernel13GemmUniversalIN4cute5tupleIJiiiiEEENS1_10collective13CollectiveMmaINS1_34MainloopSm90TmaGmmaWarpSpecializedILi4ENS5_IJNS4_1CILi4EEENSA_ILi2EEENSA_ILi1EEEEEENS1_35KernelTmaWarpSpecializedCooperativeEEENS5_IJNSA_ILi128EEENSA_ILi64EEESH_EEENS_6half_tENS5_IJlSD_lEEESK_SL_NS4_8TiledMMAINS4_8MMA_AtomIJNS4_4SM904GMMA25MMA_64x64x16_F32F16F16_SSILNSP_5MajorE0ELSR_0ELNSP_7ScaleInE1ELSS_1EEEEEENS4_6LayoutINS5_IJSC_SD_SD_EEENS5_IJSD_NSA_ILi0EEESX_EEEEENS5_IJNS4_10UnderscoreES10_S10_EEEEENS4_23SM90_TMA_LOAD_MULTICASTENS4_14ComposedLayoutINS4_7SwizzleILi3ELi4ELi3EEENS4_18smem_ptr_flag_bitsILi16EEENSV_INS5_IJNSA_ILi8EEESI_EEENS5_IJSI_SD_EEEEEEEvNS4_8identityES13_S1D_vS1E_EENS_8epilogue10collective6detail29Sm90TmaWarpSpecializedAdapterINS1H_15DefaultEpilogueISK_SL_SL_NS1G_6thread17LinearCombinationISK_Li1EffLNS1L_9ScaleType4KindE0ELNS_15FloatRoundStyleE2ESK_EENS1_15EpilogueDefaultEEEEEvvEEEEvNT_6ParamsE)
	.align		4
        /*000c*/ 	.word	index@(__assertfail)
	.align		4
        /*0010*/ 	.word	0x00000000
	.align		4
        /*0014*/ 	.word	0xfffffffe
	.align		4
        /*0018*/ 	.word	0x00000000
	.align		4
        /*001c*/ 	.word	0xfffffffd
	.align		4
        /*0020*/ 	.word	0x00000000
	.align		4
        /*0024*/ 	.word	0xfffffffc


//--------------------- .nv.constant4             --------------------------
	.section	.nv.constant4,"a",@progbits
	.align	8
	.align		8
.nv.constant4:
        /*0000*/ 	.dword	__assertfail
	.align		8
        /*0008*/ 	.dword	__unnamed_1
	.align		8
        /*0010*/ 	.dword	_ZN40_INTERNAL_bd51a36e_4_k_cu_e23a31fa_309774cuda3std3__45__cpo5beginE
	.align		8
        /*0018*/ 	.dword	_ZN40_INTERNAL_bd51a36e_4_k_cu_e23a31fa_309774cuda3std3__45__cpo3endE
	.align		8
        /*0020*/ 	.dword	_ZN40_INTERNAL_bd51a36e_4_k_cu_e23a31fa_309774cuda3std3__45__cpo6cbeginE
	.align		8
        /*0028*/ 	.dword	_ZN40_INTERNAL_bd51a36e_4_k_cu_e23a31fa_309774cuda3std3__45__cpo4cendE
	.align		8
        /*0030*/ 	.dword	_ZN40_INTERNAL_bd51a36e_4_k_cu_e23a31fa_309774cuda3std3__442_GLOBAL__N__bd51a36e_4_k_cu_e23a31fa_309776ignoreE
	.align		8
        /*0038*/ 	.dword	_ZN40_INTERNAL_bd51a36e_4_k_cu_e23a31fa_309774cuda3std3__419piecewise_constructE
	.align		8
        /*0040*/ 	.dword	_ZN40_INTERNAL_bd51a36e_4_k_cu_e23a31fa_309774cuda3std3__48in_placeE
	.align		8
        /*0048*/ 	.dword	_ZN40_INTERNAL_bd51a36e_4_k_cu_e23a31fa_309774cuda3std6ranges3__45__cpo4swapE
	.align		8
        /*0050*/ 	.dword	_ZN40_INTERNAL_bd51a36e_4_k_cu_e23a31fa_309774cuda3std6ranges3__45__cpo9iter_moveE
	.align		8
        /*0058*/ 	.dword	_ZN40_INTERNAL_bd51a36e_4_k_cu_e23a31fa_309774cute7productE
	.align		8
        /*0060*/ 	.dword	_ZN40_INTERNAL_bd51a36e_4_k_cu_e23a31fa_309774cute1_E
	.align		8
        /*0068*/ 	.dword	$str$22
	.align		8
        /*0070*/ 	.dword	$str$23


//--------------------- .text._ZN7cutlass13device_kernelINS_4gemm6kernel13GemmUniversalIN4cute5tupleIJiiiiEEENS1_10collective13CollectiveMmaINS1_34MainloopSm90TmaGmmaWarpSpecializedILi4ENS5_IJNS4_1CILi4EEENSA_ILi2EEENSA_ILi1EEEEEENS1_35KernelTmaWarpSpecializedCooperativeEEENS5_IJNSA_ILi128EEENSA_ILi64EEESH_EEENS_6half_tENS5_IJlSD_lEEESK_SL_NS4_8TiledMMAINS4_8MMA_AtomIJNS4_4SM904GMMA25MMA_64x64x16_F32F16F16_SSILNSP_5MajorE0ELSR_0ELNSP_7ScaleInE1ELSS_1EEEEEENS4_6LayoutINS5_IJSC_SD_SD_EEENS5_IJSD_NSA_ILi0EEESX_EEEEENS5_IJNS4_10UnderscoreES10_S10_EEEEENS4_23SM90_TMA_LOAD_MULTICASTENS4_14ComposedLayoutINS4_7SwizzleILi3ELi4ELi3EEENS4_18smem_ptr_flag_bitsILi16EEENSV_INS5_IJNSA_ILi8EEESI_EEENS5_IJSI_SD_EEEEEEEvNS4_8identityES13_S1D_vS1E_EENS_8epilogue10collective6detail29Sm90TmaWarpSpecializedAdapterINS1H_15DefaultEpilogueISK_SL_SL_NS1G_6thread17LinearCombinationISK_Li1EffLNS1L_9ScaleType4KindE0ELNS_15FloatRoundStyleE2ESK_EENS1_15EpilogueDefaultEEEEEvvEEEEvNT_6ParamsE --------------------------
	.section	.text._ZN7cutlass13device_kernelINS_4gemm6kernel13GemmUniversalIN4cute5tupleIJiiiiEEENS1_10collective13CollectiveMmaINS1_34MainloopSm90TmaGmmaWarpSpecializedILi4ENS5_IJNS4_1CILi4EEENSA_ILi2EEENSA_ILi1EEEEEENS1_35KernelTmaWarpSpecializedCooperativeEEENS5_IJNSA_ILi128EEENSA_ILi64EEESH_EEENS_6half_tENS5_IJlSD_lEEESK_SL_NS4_8TiledMMAINS4_8MMA_AtomIJNS4_4SM904GMMA25MMA_64x64x16_F32F16F16_SSILNSP_5MajorE0ELSR_0ELNSP_7ScaleInE1ELSS_1EEEEEENS4_6LayoutINS5_IJSC_SD_SD_EEENS5_IJSD_NSA_ILi0EEESX_EEEEENS5_IJNS4_10UnderscoreES10_S10_EEEEENS4_23SM90_TMA_LOAD_MULTICASTENS4_14ComposedLayoutINS4_7SwizzleILi3ELi4ELi3EEENS4_18smem_ptr_flag_bitsILi16EEENSV_INS5_IJNSA_ILi8EEESI_EEENS5_IJSI_SD_EEEEEEEvNS4_8identityES13_S1D_vS1E_EENS_8epilogue10collective6detail29Sm90TmaWarpSpecializedAdapterINS1H_15DefaultEpilogueISK_SL_SL_NS1G_6thread17LinearCombinationISK_Li1EffLNS1L_9ScaleType4KindE0ELNS_15FloatRoundStyleE2ESK_EENS1_15EpilogueDefaultEEEEEvvEEEEvNT_6ParamsE,"ax",@progbits
	.align	128
.text._ZN7cutlass13device_kernelINS_4gemm6kernel13GemmUniversalIN4cute5tupleIJiiiiEEENS1_10collective13CollectiveMmaINS1_34MainloopSm90TmaGmmaWarpSpecializedILi4ENS5_IJNS4_1CILi4EEENSA_ILi2EEENSA_ILi1EEEEEENS1_35KernelTmaWarpSpecializedCooperativeEEENS5_IJNSA_ILi128EEENSA_ILi64EEESH_EEENS_6half_tENS5_IJlSD_lEEESK_SL_NS4_8TiledMMAINS4_8MMA_AtomIJNS4_4SM904GMMA25MMA_64x64x16_F32F16F16_SSILNSP_5MajorE0ELSR_0ELNSP_7ScaleInE1ELSS_1EEEEEENS4_6LayoutINS5_IJSC_SD_SD_EEENS5_IJSD_NSA_ILi0EEESX_EEEEENS5_IJNS4_10UnderscoreES10_S10_EEEEENS4_23SM90_TMA_LOAD_MULTICASTENS4_14ComposedLayoutINS4_7SwizzleILi3ELi4ELi3EEENS4_18smem_ptr_flag_bitsILi16EEENSV_INS5_IJNSA_ILi8EEESI_EEENS5_IJSI_SD_EEEEEEEvNS4_8identityES13_S1D_vS1E_EENS_8epilogue10collective6detail29Sm90TmaWarpSpecializedAdapterINS1H_15DefaultEpilogueISK_SL_SL_NS1G_6thread17LinearCombinationISK_Li1EffLNS1L_9ScaleType4KindE0ELNS_15FloatRoundStyleE2ESK_EENS1_15EpilogueDefaultEEEEEvvEEEEvNT_6ParamsE:
        .type           _ZN7cutlass13device_kernelINS_4gemm6kernel13GemmUniversalIN4cute5tupleIJiiiiEEENS1_10collective13CollectiveMmaINS1_34MainloopSm90TmaGmmaWarpSpecializedILi4ENS5_IJNS4_1CILi4EEENSA_ILi2EEENSA_ILi1EEEEEENS1_35KernelTmaWarpSpecializedCooperativeEEENS5_IJNSA_ILi128EEENSA_ILi64EEESH_EEENS_6half_tENS5_IJlSD_lEEESK_SL_NS4_8TiledMMAINS4_8MMA_AtomIJNS4_4SM904GMMA25MMA_64x64x16_F32F16F16_SSILNSP_5MajorE0ELSR_0ELNSP_7ScaleInE1ELSS_1EEEEEENS4_6LayoutINS5_IJSC_SD_SD_EEENS5_IJSD_NSA_ILi0EEESX_EEEEENS5_IJNS4_10UnderscoreES10_S10_EEEEENS4_23SM90_TMA_LOAD_MULTICASTENS4_14ComposedLayoutINS4_7SwizzleILi3ELi4ELi3EEENS4_18smem_ptr_flag_bitsILi16EEENSV_INS5_IJNSA_ILi8EEESI_EEENS5_IJSI_SD_EEEEEEEvNS4_8identityES13_S1D_vS1E_EENS_8epilogue10collective6detail29Sm90TmaWarpSpecializedAdapterINS1H_15DefaultEpilogueISK_SL_SL_NS1G_6thread17LinearCombinationISK_Li1EffLNS1L_9ScaleType4KindE0ELNS_15FloatRoundStyleE2ESK_EENS1_15EpilogueDefaultEEEEEvvEEEEvNT_6ParamsE,@function
        .size           _ZN7cutlass13device_kernelINS_4gemm6kernel13GemmUniversalIN4cute5tupleIJiiiiEEENS1_10collective13CollectiveMmaINS1_34MainloopSm90TmaGmmaWarpSpecializedILi4ENS5_IJNS4_1CILi4EEENSA_ILi2EEENSA_ILi1EEEEEENS1_35KernelTmaWarpSpecializedCooperativeEEENS5_IJNSA_ILi128EEENSA_ILi64EEESH_EEENS_6half_tENS5_IJlSD_lEEESK_SL_NS4_8TiledMMAINS4_8MMA_AtomIJNS4_4SM904GMMA25MMA_64x64x16_F32F16F16_SSILNSP_5MajorE0ELSR_0ELNSP_7ScaleInE1ELSS_1EEEEEENS4_6LayoutINS5_IJSC_SD_SD_EEENS5_IJSD_NSA_ILi0EEESX_EEEEENS5_IJNS4_10UnderscoreES10_S10_EEEEENS4_23SM90_TMA_LOAD_MULTICASTENS4_14ComposedLayoutINS4_7SwizzleILi3ELi4ELi3EEENS4_18smem_ptr_flag_bitsILi16EEENSV_INS5_IJNSA_ILi8EEESI_EEENS5_IJSI_SD_EEEEEEEvNS4_8identityES13_S1D_vS1E_EENS_8epilogue10collective6detail29Sm90TmaWarpSpecializedAdapterINS1H_15DefaultEpilogueISK_SL_SL_NS1G_6thread17LinearCombinationISK_Li1EffLNS1L_9ScaleType4KindE0ELNS_15FloatRoundStyleE2ESK_EENS1_15EpilogueDefaultEEEEEvvEEEEvNT_6ParamsE,(.L_x_133 - _ZN7cutlass13device_kernelINS_4gemm6kernel13GemmUniversalIN4cute5tupleIJiiiiEEENS1_10collective13CollectiveMmaINS1_34MainloopSm90TmaGmmaWarpSpecializedILi4ENS5_IJNS4_1CILi4EEENSA_ILi2EEENSA_ILi1EEEEEENS1_35KernelTmaWarpSpecializedCooperativeEEENS5_IJNSA_ILi128EEENSA_ILi64EEESH_EEENS_6half_tENS5_IJlSD_lEEESK_SL_NS4_8TiledMMAINS4_8MMA_AtomIJNS4_4SM904GMMA25MMA_64x64x16_F32F16F16_SSILNSP_5MajorE0ELSR_0ELNSP_7ScaleInE1ELSS_1EEEEEENS4_6LayoutINS5_IJSC_SD_SD_EEENS5_IJSD_NSA_ILi0EEESX_EEEEENS5_IJNS4_10UnderscoreES10_S10_EEEEENS4_23SM90_TMA_LOAD_MULTICASTENS4_14ComposedLayoutINS4_7SwizzleILi3ELi4ELi3EEENS4_18smem_ptr_flag_bitsILi16EEENSV_INS5_IJNSA_ILi8EEESI_EEENS5_IJSI_SD_EEEEEEEvNS4_8identityES13_S1D_vS1E_EENS_8epilogue10collective6detail29Sm90TmaWarpSpecializedAdapterINS1H_15DefaultEpilogueISK_SL_SL_NS1G_6thread17LinearCombinationISK_Li1EffLNS1L_9ScaleType4KindE0ELNS_15FloatRoundStyleE2ESK_EENS1_15EpilogueDefaultEEEEEvvEEEEvNT_6ParamsE)
        .other          _ZN7cutlass13device_kernelINS_4gemm6kernel13GemmUniversalIN4cute5tupleIJiiiiEEENS1_10collective13CollectiveMmaINS1_34MainloopSm90TmaGmmaWarpSpecializedILi4ENS5_IJNS4_1CILi4EEENSA_ILi2EEENSA_ILi1EEEEEENS1_35KernelTmaWarpSpecializedCooperativeEEENS5_IJNSA_ILi128EEENSA_ILi64EEESH_EEENS_6half_tENS5_IJlSD_lEEESK_SL_NS4_8TiledMMAINS4_8MMA_AtomIJNS4_4SM904GMMA25MMA_64x64x16_F32F16F16_SSILNSP_5MajorE0ELSR_0ELNSP_7ScaleInE1ELSS_1EEEEEENS4_6LayoutINS5_IJSC_SD_SD_EEENS5_IJSD_NSA_ILi0EEESX_EEEEENS5_IJNS4_10UnderscoreES10_S10_EEEEENS4_23SM90_TMA_LOAD_MULTICASTENS4_14ComposedLayoutINS4_7SwizzleILi3ELi4ELi3EEENS4_18smem_ptr_flag_bitsILi16EEENSV_INS5_IJNSA_ILi8EEESI_EEENS5_IJSI_SD_EEEEEEEvNS4_8identityES13_S1D_vS1E_EENS_8epilogue10collective6detail29Sm90TmaWarpSpecializedAdapterINS1H_15DefaultEpilogueISK_SL_SL_NS1G_6thread17LinearCombinationISK_Li1EffLNS1L_9ScaleType4KindE0ELNS_15FloatRoundStyleE2ESK_EENS1_15EpilogueDefaultEEEEEvvEEEEvNT_6ParamsE,@"STO_CUDA_ENTRY STV_DEFAULT"
_ZN7cutlass13device_kernelINS_4gemm6kernel13GemmUniversalIN4cute5tupleIJiiiiEEENS1_10collective13CollectiveMmaINS1_34MainloopSm90TmaGmmaWarpSpecializedILi4ENS5_IJNS4_1CILi4EEENSA_ILi2EEENSA_ILi1EEEEEENS1_35KernelTmaWarpSpecializedCooperativeEEENS5_IJNSA_ILi128EEENSA_ILi64EEESH_EEENS_6half_tENS5_IJlSD_lEEESK_SL_NS4_8TiledMMAINS4_8MMA_AtomIJNS4_4SM904GMMA25MMA_64x64x16_F32F16F16_SSILNSP_5MajorE0ELSR_0ELNSP_7ScaleInE1ELSS_1EEEEEENS4_6LayoutINS5_IJSC_SD_SD_EEENS5_IJSD_NSA_ILi0EEESX_EEEEENS5_IJNS4_10UnderscoreES10_S10_EEEEENS4_23SM90_TMA_LOAD_MULTICASTENS4_14ComposedLayoutINS4_7SwizzleILi3ELi4ELi3EEENS4_18smem_ptr_flag_bitsILi16EEENSV_INS5_IJNSA_ILi8EEESI_EEENS5_IJSI_SD_EEEEEEEvNS4_8identityES13_S1D_vS1E_EENS_8epilogue10collective6detail29Sm90TmaWarpSpecializedAdapterINS1H_15DefaultEpilogueISK_SL_SL_NS1G_6thread17LinearCombinationISK_Li1EffLNS1L_9ScaleType4KindE0ELNS_15FloatRoundStyleE2ESK_EENS1_15EpilogueDefaultEEEEEvvEEEEvNT_6ParamsE:
[----:B------:R-:W0:Y:S01]  /*0000*/  LDC R1, c[0x0][0x28] ;  /* 0x00000a00ff017b82 */ /* 0x000e220000000800 */
[----:B------:R-:W1:Y:S01]  /*0010*/  S2R R63, SR_TID.X ;  /* 0x00000000003f7919 */ /* 0x000e620000002100 */
[----:B------:R-:W-:Y:S01]  /*0020*/  ELECT P0, URZ, PT ;  /* 0x00000000003f782f */ /* 0x000fe20003800000 */
[----:B------:R-:W-:Y:S01]  /*0030*/  BSSY B0, `(.L_x_0) ;  /* 0x000000f000007945 */ /* 0x000fe20003800000 */
[--C-:B-1----:R-:W-:Y:S02]  /*0040*/  SHF.R.U32.HI R0, RZ, 0x5, R63.reuse ;  /* 0x00000005ff007819 */ /* 0x102fe4000001163f */
[----:B------:R-:W-:-:S03]  /*0050*/  SHF.R.U32.HI R6, RZ, 0x7, R63 ;  /* 0x00000007ff067819 */ /* 0x000fc6000001163f */
[----:B------:R-:W1:Y:S04]  /*0060*/  SHFL.IDX PT, R2, R0, RZ, 0x1f ;  /* 0x00001fff00027589 */ /* 0x000e6800000e0000 */
[----:B------:R2:W3:Y:S01]  /*0070*/  SHFL.IDX PT, R5, R6, RZ, 0x1f ;  /* 0x00001fff06057589 */ /* 0x0004e200000e0000 */
[----:B-1----:R-:W-:-:S13]  /*0080*/  ISETP.NE.OR P0, PT, R2, RZ, !P0 ;  /* 0x000000ff0200720c */ /* 0x002fda0004705670 */
[----:B0-23--:R-:W-:Y:S05]  /*0090*/  @P0 BRA `(.L_x_1) ;  /* 0x0000000000200947 */ /* 0x00dfea0003800000 */
[----:B------:R-:W-:Y:S02]  /*00a0*/  ULDC.64 UR4, c[0x0][0x198] ;  /* 0x0000660000047ab9 */ /* 0x000fe40000000a00 */
[----:B------:R-:W-:Y:S02]  /*00b0*/  UIADD3 UR6, UP0, UR4, 0xf0, URZ ;  /* 0x000000f004067890 */ /* 0x000fe4000ff1e03f */
[----:B------:R-:W-:Y:S02]  /*00c0*/  UIADD3 UR4, UP1, UR4, 0x1f0, URZ ;  /* 0x000001f004047890 */ /* 0x000fe4000ff3e03f */
[----:B------:R-:W-:Y:S02]  /*00d0*/  UIADD3.X UR7, URZ, UR5, URZ, UP0, !UPT ;  /* 0x000000053f077290 */ /* 0x000fe400087fe43f */
[----:B------:R-:W-:-:S07]  /*00e0*/  UIADD3.X UR5, URZ, UR5, URZ, UP1, !UPT ;  /* 0x000000053f057290 */ /* 0x000fce0008ffe43f */
[----:B------:R0:W-:Y:S02]  /*00f0*/  UTMACCTL.PF [UR6] ;  /* 0x00000000060079b9 */ /* 0x0001e40008040000 */
[----:B------:R0:W-:Y:S02]  /*0100*/  UTMACCTL.PF [UR4] ;  /* 0x00000000040079b9 */ /* 0x0001e40008040000 */
[----:B0-----:R-:W-:Y:S01]  /*0110*/  NOP ;  /* 0x0000000000007918 */ /* 0x001fe20000000000 */
.L_x_1:
[----:B------:R-:W-:Y:S05]  /*0120*/  BSYNC B0 ;  /* 0x0000000000007941 */ /* 0x000fea0003800000 */
.L_x_0:
[----:B------:R-:W0:Y:S01]  /*0130*/  SHFL.IDX PT, R3, R0, RZ, 0x1f ;  /* 0x00001fff00037589 */ /* 0x000e2200000e0000 */
[----:B------:R-:W-:-:S04]  /*0140*/  SHF.R.S32.HI R4, RZ, 0x1f, R63 ;  /* 0x0000001fff047819 */ /* 0x000fc8000001143f */
[----:B------:R-:W-:Y:S02]  /*0150*/  LEA.HI R4, R4, R63, RZ, 0x7 ;  /* 0x0000003f04047211 */ /* 0x000fe400078f38ff */
[----:B0-----:R-:W-:-:S13]  /*0160*/  ISETP.NE.AND P0, PT, R3, RZ, PT ;  /* 0x000000ff0300720c */ /* 0x001fda0003f05270 */
[----:B------:R-:W-:Y:S05]  /*0170*/  @P0 BRA `(.L_x_2) ;  /* 0x0000000000580947 */ /* 0x000fea0003800000 */
[----:B------:R-:W0:Y:S01]  /*0180*/  S2UR UR8, SR_CgaCtaId ;  /* 0x00000000000879c3 */ /* 0x000e220000008800 */
[----:B------:R-:W-:Y:S01]  /*0190*/  UMOV UR4, 0x400 ;  /* 0x0000040000047882 */ /* 0x000fe20000000000 */
[----:B------:R-:W-:Y:S01]  /*01a0*/  UMOV UR5, 0x1 ;  /* 0x0000000100057882 */ /* 0x000fe20000000000 */
[----:B------:R-:W-:Y:S01]  /*01b0*/  UMOV UR6, 0xa ;  /* 0x0000000a00067882 */ /* 0x000fe20000000000 */
[----:B------:R-:W-:Y:S01]  /*01c0*/  ELECT P0, URZ, PT ;  /* 0x00000000003f782f */ /* 0x000fe20003800000 */
[----:B------:R-:W-:-:S04]  /*01d0*/  UIADD3 UR6, -UR6, 0x100000, URZ ;  /* 0x0010000006067890 */ /* 0x000fc8000fffe13f */
[----:B------:R-:W-:Y:S02]  /*01e0*/  USHF.L.U32 UR7, UR6, 0xb, URZ ;  /* 0x0000000b06077899 */ /* 0x000fe4000800063f */
[----:B------:R-:W-:Y:S02]  /*01f0*/  USHF.L.U32 UR6, UR6, 0x1, URZ ;  /* 0x0000000106067899 */ /* 0x000fe4000800063f */
[----:B0-----:R-:W-:Y:S02]  /*0200*/  ULEA UR8, UR8, UR4, 0x18 ;  /* 0x0000000408087291 */ /* 0x001fe4000f8ec03f */
[----:B------:R-:W-:-:S04]  /*0210*/  UIADD3 UR4, -UR5, 0x100000, URZ ;  /* 0x0010000005047890 */ /* 0x000fc8000fffe13f */
[----:B------:R-:W-:Y:S02]  /*0220*/  USHF.L.U32 UR5, UR4, 0xb, URZ ;  /* 0x0000000b04057899 */ /* 0x000fe4000800063f */
[----:B------:R-:W-:Y:S01]  /*0230*/  USHF.L.U32 UR4, UR4, 0x1, URZ ;  /* 0x0000000104047899 */ /* 0x000fe2000800063f */
[----:B------:R-:W0:Y:S11]  /*0240*/  FENCE.VIEW.ASYNC.S ;  /* 0x00000000000073c6 */ /* 0x000e360000000000 */
[----:B0-----:R0:W1:Y:S01]  /*0250*/  SYNCS.EXCH.64 URZ, [UR8], UR4 ;  /* 0x00000004083f75b2 */ /* 0x0010620008000100 */
[----:B------:R0:W2:Y:S01]  /*0260*/  SYNCS.EXCH.64 URZ, [UR8+0x20], UR6 ;  /* 0x00002006083f75b2 */ /* 0x0000a20008000100 */
[----:B------:R0:W3:Y:S01]  /*0270*/  SYNCS.EXCH.64 URZ, [UR8+0x8], UR4 ;  /* 0x00000804083f75b2 */ /* 0x0000e20008000100 */
[----:B------:R0:W4:Y:S01]  /*0280*/  SYNCS.EXCH.64 URZ, [UR8+0x28], UR6 ;  /* 0x00002806083f75b2 */ /* 0x0001220008000100 */
[----:B------:R0:W0:Y:S01]  /*0290*/  SYNCS.EXCH.64 URZ, [UR8+0x10], UR4 ;  /* 0x00001004083f75b2 */ /* 0x0000220008000100 */
[----:B------:R0:W0:Y:S01]  /*02a0*/  SYNCS.EXCH.64 URZ, [UR8+0x30], UR6 ;  /* 0x00003006083f75b2 */ /* 0x0000220008000100 */
[----:B------:R0:W0:Y:S01]  /*02b0*/  SYNCS.EXCH.64 URZ, [UR8+0x18], UR4 ;  /* 0x00001804083f75b2 */ /* 0x0000220008000100 */
[----:B------:R0:W0:Y:S01]  /*02c0*/  SYNCS.EXCH.64 URZ, [UR8+0x38], UR6 ;  /* 0x00003806083f75b2 */ /* 0x0000220008000100 */
[----:B------:R-:W-:Y:S01]  /*02d0*/  NOP ;  /* 0x0000000000007918 */ /* 0x000fe20000000000 */
.L_x_2:
[----:B0-----:R-:W0:Y:S01]  /*02e0*/  S2UR UR8, SR_CTAID.X ;  /* 0x00000000000879c3 */ /* 0x001e220000002500 */
[----:B------:R-:W-:Y:S01]  /*02f0*/  LOP3.LUT R4, R4, 0xffffff80, RZ, 0xc0, !PT ;  /* 0xffffff8004047812 */ /* 0x000fe200078ec0ff */
[----:B------:R-:W5:Y:S01]  /*0300*/  SHFL.IDX PT, R0, R0, RZ, 0x1f ;  /* 0x00001fff00007589 */ /* 0x000f6200000e0000 */
[----:B------:R-:W-:Y:S01]  /*0310*/  SHF.R.S32.HI R12, RZ, 0x1f, R3 ;  /* 0x0000001fff0c7819 */ /* 0x000fe20000011403 */
[----:B------:R-:W-:Y:S01]  /*0320*/  ULDC UR4, c[0x0][0x150] ;  /* 0x0000540000047ab9 */ /* 0x000fe20000000800 */
[----:B------:R-:W-:Y:S01]  /*0330*/  ELECT P0, URZ, PT ;  /* 0x00000000003f782f */ /* 0x000fe20003800000 */
[----:B------:R-:W-:Y:S01]  /*0340*/  IMAD.IADD R8, R63, 0x1, -R4 ;  /* 0x000000013f087824 */ /* 0x000fe200078e0a04 */
[----:B------:R-:W-:Y:S01]  /*0350*/  LEA.HI R12, R12, R3, RZ, 0x2 ;  /* 0x000000030c0c7211 */ /* 0x000fe200078f10ff */
[----:B------:R-:W1:Y:S01]  /*0360*/  S2R R4, SR_CTAID.Y ;  /* 0x0000000000047919 */ /* 0x000e620000002600 */
[----:B------:R-:W2:Y:S01]  /*0370*/  LDC R11, c[0x0][0x144] ;  /* 0x00005100ff0b7b82 */ /* 0x000ea20000000800 */
[----:B------:R-:W-:Y:S01]  /*0380*/  NOP ;  /* 0x0000000000007918 */ /* 0x000fe20000000000 */
[----:B------:R-:W-:Y:S01]  /*0390*/  SHF.R.S32.HI R7, RZ, 0x1f, R8 ;  /* 0x0000001fff077819 */ /* 0x000fe20000011408 */
[----:B------:R-:W-:Y:S01]  /*03a0*/  NOP ;  /* 0x0000000000007918 */ /* 0x000fe20000000000 */
[----:B------:R-:W-:Y:S01]  /*03b0*/  LOP3.LUT R12, R12, 0x3ffffffc, RZ, 0xc0, !PT ;  /* 0x3ffffffc0c0c7812 */ /* 0x000fe200078ec0ff */
[----:B------:R-:W-:Y:S01]  /*03c0*/  IMAD.MOV.U32 R22, RZ, RZ, 0x1 ;  /* 0x00000001ff167424 */ /* 0x000fe200078e00ff */
[----:B------:R-:W-:-:S02]  /*03d0*/  LEA.HI R7, R7, R8, RZ, 0x3 ;  /* 0x0000000807077211 */ /* 0x000fc400078f18ff */
[----:B------:R-:W-:Y:S01]  /*03e0*/  ISETP.NE.AND P3, PT, R5, RZ, PT ;  /* 0x000000ff0500720c */ /* 0x000fe20003f65270 */
[----:B------:R-:W-:Y:S01]  /*03f0*/  IMAD.IADD R3, R3, 0x1, -R12 ;  /* 0x0000000103037824 */ /* 0x000fe200078e0a0c */
[--C-:B------:R-:W-:Y:S01]  /*0400*/  SHF.R.S32.HI R9, RZ, 0x3, R7.reuse ;  /* 0x00000003ff097819 */ /* 0x100fe20000011407 */
[----:B------:R-:W3:Y:S01]  /*0410*/  LDC R12, c[0x0][0x140] ;  /* 0x00005000ff0c7b82 */ /* 0x000ee20000000800 */
[----:B------:R-:W-:Y:S02]  /*0420*/  SHF.R.S32.HI R10, RZ, 0x1f, R7 ;  /* 0x0000001fff0a7819 */ /* 0x000fe40000011407 */
[----:B0-----:R-:W-:Y:S02]  /*0430*/  I2FP.F32.U32 R7, UR8 ;  /* 0x0000000800077c45 */ /* 0x001fe40008201000 */
[----:B------:R-:W-:Y:S02]  /*0440*/  LEA.HI R10, R10, R9, RZ, 0x2 ;  /* 0x000000090a0a7211 */ /* 0x000fe400078f10ff */
[----:B-----5:R-:W-:Y:S01]  /*0450*/  ISETP.NE.OR P0, PT, R0, RZ, !P0 ;  /* 0x000000ff0000720c */ /* 0x020fe20004705670 */
[----:B------:R-:W-:Y:S01]  /*0460*/  FMUL R7, R7, UR4 ;  /* 0x0000000407077c20 */ /* 0x000fe20008400000 */
[----:B------:R-:W-:Y:S01]  /*0470*/  LOP3.LUT R10, R10, 0xfffffffc, RZ, 0xc0, !PT ;  /* 0xfffffffc0a0a7812 */ /* 0x000fe200078ec0ff */
[----:B------:R-:W-:-:S04]  /*0480*/  ULDC UR4, c[0x0][0x154] ;  /* 0x0000550000047ab9 */ /* 0x000fc80000000800 */
[----:B------:R-:W0:Y:S01]  /*0490*/  F2I.U32.TRUNC.NTZ R7, R7 ;  /* 0x0000000700077305 */ /* 0x000e22000020f000 */
[----:B------:R-:W-:-:S04]  /*04a0*/  IMAD.IADD R10, R9, 0x1, -R10 ;  /* 0x00000001090a7824 */ /* 0x000fc800078e0a0a */
[----:B------:R-:W-:Y:S01]  /*04b0*/  IMAD R10, R3, 0x4, R10 ;  /* 0x00000004030a7824 */ /* 0x000fe200078e020a */
[----:B------:R-:W-:Y:S01]  /*04c0*/  VOTEU.ALL UP0, P0 ;  /* 0x00000000003f7886 */ /* 0x000fe20000000000 */
[----:B------:R-:W-:Y:S02]  /*04d0*/  VOTEU.ALL UP1, P0 ;  /* 0x00000000003f7886 */ /* 0x000fe40000020000 */
[----:B------:R-:W-:Y:S01]  /*04e0*/  IMAD.SHL.U32 R19, R10, 0x4, RZ ;  /* 0x000000040a137824 */ /* 0x000fe200078e00ff */
[----:B------:R-:W-:Y:S01]  /*04f0*/  SHF.R.S32.HI R3, RZ, 0x1f, R10 ;  /* 0x0000001fff037819 */ /* 0x000fe2000001140a */
[----:B------:R-:W5:Y:S01]  /*0500*/  @!UP0 S2UR UR7, SR_CgaCtaId ;  /* 0x00000000000789c3 */ /* 0x000f620000008800 */
[----:B------:R-:W-:Y:S01]  /*0510*/  @!UP0 UMOV UR6, 0x400 ;  /* 0x0000040000068882 */ /* 0x000fe20000000000 */
[----:B---3--:R-:W-:Y:S01]  /*0520*/  ISETP.EQ.U32.AND P2, PT, R12, 0x1, PT ;  /* 0x000000010c00780c */ /* 0x008fe20003f42070 */
[----:B0-----:R-:W-:Y:S01]  /*0530*/  IMAD.MOV R14, RZ, RZ, -R7 ;  /* 0x000000ffff0e7224 */ /* 0x001fe200078e0a07 */
[----:B------:R-:W-:-:S02]  /*0540*/  LEA.HI R0, R3, R10, RZ, 0x2 ;  /* 0x0000000a03007211 */ /* 0x000fc400078f10ff */
[----:B------:R-:W-:Y:S01]  /*0550*/  LOP3.LUT R19, R10, 0xc, R19, 0x78, !PT ;  /* 0x0000000c0a137812 */ /* 0x000fe200078e7813 */
[----:B--2---:R-:W-:Y:S01]  /*0560*/  IMAD R3, R11, R14, UR8 ;  /* 0x000000080b037e24 */ /* 0x004fe2000f8e020e */
[----:B------:R-:W-:Y:S01]  /*0570*/  LOP3.LUT R9, R0, 0xfffffffc, RZ, 0xc0, !PT ;  /* 0xfffffffc00097812 */ /* 0x000fe200078ec0ff */
[----:B------:R-:W0:Y:S01]  /*0580*/  LDC R7, c[0x0][0x148] ;  /* 0x00005200ff077b82 */ /* 0x000e220000000800 */
[----:B-1----:R-:W-:-:S03]  /*0590*/  I2FP.F32.U32 R11, R4 ;  /* 0x00000004000b7245 */ /* 0x002fc60000201000 */
[----:B------:R-:W-:Y:S01]  /*05a0*/  IMAD.IADD R0, R10, 0x1, -R9 ;  /* 0x000000010a007824 */ /* 0x000fe200078e0a09 */
[----:B------:R-:W-:Y:S01]  /*05b0*/  SHF.R.S32.HI R9, RZ, 0x1f, R2 ;  /* 0x0000001fff097819 */ /* 0x000fe20000011402 */
[----:B------:R-:W-:Y:S01]  /*05c0*/  FMUL R11, R11, UR4 ;  /* 0x000000040b0b7c20 */ /* 0x000fe20008400000 */
[----:B------:R-:W-:Y:S01]  /*05d0*/  UMOV UR4, 0x20 ;  /* 0x0000002000047882 */ /* 0x000fe20000000000 */
[----:B------:R-:W-:Y:S01]  /*05e0*/  VIADD R10, R5, 0xffffffff ;  /* 0xffffffff050a7836 */ /* 0x000fe20000000000 */
[----:B------:R-:W-:Y:S01]  /*05f0*/  ISETP.NE.AND P4, PT, R0, R3, PT ;  /* 0x000000030000720c */ /* 0x000fe20003f85270 */
[----:B------:R-:W-:-:S04]  /*0600*/  @!UP0 UIADD3 UR4, -UR4, 0x100000, URZ ;  /* 0x0010000004048890 */ /* 0x000fc8000fffe13f */
[----:B------:R-:W-:Y:S02]  /*0610*/  @!UP0 USHF.L.U32 UR5, UR4, 0xb, URZ ;  /* 0x0000000b04058899 */ /* 0x000fe4000800063f */
[----:B------:R-:W-:Y:S01]  /*0620*/  @!UP0 USHF.L.U32 UR4, UR4, 0x1, URZ ;  /* 0x0000000104048899 */ /* 0x000fe2000800063f */
[----:B------:R-:W-:Y:S01]  /*0630*/  LEA.HI R9, R9, R2, RZ, 0x2 ;  /* 0x0000000209097211 */ /* 0x000fe200078f10ff */
[----:B------:R-:W1:Y:S01]  /*0640*/  F2I.U32.TRUNC.NTZ R11, R11 ;  /* 0x0000000b000b7305 */ /* 0x000e62000020f000 */
[----:B------:R-:W-:Y:S01]  /*0650*/  ISETP.GE.U32.AND P6, PT, R10, 0x2, PT ;  /* 0x000000020a00780c */ /* 0x000fe20003fc6070 */
[----:B-----5:R-:W-:Y:S01]  /*0660*/  @!UP0 ULEA UR6, UR7, UR6, 0x18 ;  /* 0x0000000607068291 */ /* 0x020fe2000f8ec03f */
[----:B------:R-:W-:Y:S01]  /*0670*/  LOP3.LUT R9, R9, 0xfffffffc, RZ, 0xc0, !PT ;  /* 0xfffffffc09097812 */ /* 0x000fe200078ec0ff */
[----:B------:R-:W-:Y:S01]  /*0680*/  VOTEU.ALL UP0, P0 ;  /* 0x00000000003f7886 */ /* 0x000fe20000000000 */
[----:B------:R-:W-:-:S03]  /*0690*/  LOP3.LUT P0, RZ, R8, 0x7, RZ, 0xc0, !PT ;  /* 0x0000000708ff7812 */ /* 0x000fc6000780c0ff */
[----:B------:R-:W-:Y:S01]  /*06a0*/  IMAD.IADD R0, R2, 0x1, -R9 ;  /* 0x0000000102007824 */ /* 0x000fe200078e0a09 */
[----:B------:R-:W-:Y:S02]  /*06b0*/  ISETP.LT.U32.AND P0, PT, R19, 0x8, !P0 ;  /* 0x000000081300780c */ /* 0x000fe40004701070 */
[----:B------:R-:W-:Y:S02]  /*06c0*/  @P4 SHF.R.S32.HI R2, RZ, 0x1f, R19 ;  /* 0x0000001fff024819 */ /* 0x000fe40000011413 */
[----:B------:R-:W-:Y:S01]  /*06d0*/  ISETP.NE.AND P1, PT, R0, 0x3, PT ;  /* 0x000000030000780c */ /* 0x000fe20003f25270 */
[----:B------:R-:W2:Y:S02]  /*06e0*/  FENCE.VIEW.ASYNC.S ;  /* 0x00000000000073c6 */ /* 0x000ea40000000000 */
[----:B--2---:R2:W3:Y:S01]  /*06f0*/  @!UP0 SYNCS.EXCH.64 URZ, [UR6+0x50], UR4 ;  /* 0x00005004063f85b2 */ /* 0x0044e20008000100 */
[----:B-1----:R-:W-:Y:S01]  /*0700*/  IMAD.MOV R20, RZ, RZ, -R11 ;  /* 0x000000ffff147224 */ /* 0x002fe200078e0a0b */
[----:B------:R-:W-:-:S02]  /*0710*/  @P4 LEA.HI R2, R2, R19, RZ, 0x2 ;  /* 0x0000001302024211 */ /* 0x000fc400078f10ff */
[----:B------:R-:W-:Y:S01]  /*0720*/  ISETP.EQ.OR P1, PT, R0, RZ, !P1 ;  /* 0x000000ff0000720c */ /* 0x000fe20004f22670 */
[----:B0-----:R-:W-:Y:S01]  /*0730*/  IMAD R9, R7, R20, R4 ;  /* 0x0000001407097224 */ /* 0x001fe200078e0204 */
[----:B------:R-:W-:Y:S02]  /*0740*/  @P4 SHF.R.S32.HI R2, RZ, 0x2, R2 ;  /* 0x00000002ff024819 */ /* 0x000fe40000011402 */
[----:B------:R-:W-:Y:S02]  /*0750*/  ISETP.EQ.AND P1, PT, R5, RZ, P1 ;  /* 0x000000ff0500720c */ /* 0x000fe40000f22270 */
[----:B------:R-:W-:Y:S02]  /*0760*/  @P4 ISETP.NE.AND P5, PT, R2, R9, PT ;  /* 0x000000090200420c */ /* 0x000fe40003fa5270 */
[----:B------:R-:W-:Y:S02]  /*0770*/  SEL R9, RZ, 0x1, !P0 ;  /* 0x00000001ff097807 */ /* 0x000fe40004000000 */
[----:B------:R-:W-:-:S02]  /*0780*/  @P4 SEL R22, RZ, 0x1, P5 ;  /* 0x00000001ff164807 */ /* 0x000fc40002800000 */
[----:B------:R-:W-:Y:S01]  /*0790*/  SEL R18, RZ, 0x1, !P1 ;  /* 0x00000001ff127807 */ /* 0x000fe20004800000 */
[----:B------:R2:W0:Y:S01]  /*07a0*/  @!UP1 SYNCS.EXCH.64 URZ, [UR6+0x58], UR4 ;  /* 0x00005804063f95b2 */ /* 0x0004220008000100 */
[----:B------:R-:W-:Y:S01]  /*07b0*/  LOP3.LUT R22, R22, R9, RZ, 0xc0, !PT ;  /* 0x0000000916167212 */ /* 0x000fe200078ec0ff */
[----:B------:R-:W-:Y:S01]  /*07c0*/  NOP ;  /* 0x0000000000007918 */ /* 0x000fe20000000000 */
[----:B------:R-:W-:Y:S02]  /*07d0*/  LOP3.LUT R11, R63, 0x7f, RZ, 0xc0, !PT ;  /* 0x0000007f3f0b7812 */ /* 0x000fe400078ec0ff */
[----:B------:R-:W-:Y:S01]  /*07e0*/  SEL R18, R18, 0x2, P6 ;  /* 0x0000000212127807 */ /* 0x000fe20003000000 */
[----:B--23--:R-:W-:Y:S06]  /*07f0*/  @!P2 BRA `(.L_x_3) ;  /* 0x000000000008a947 */ /* 0x00cfec0003800000 */
[----:B0---4-:R-:W-:Y:S01]  /*0800*/  UCGABAR_ARV ;  /* 0x00000000000079c7 */ /* 0x011fe20008000000 */
[----:B------:R-:W-:Y:S05]  /*0810*/  BRA `(.L_x_4) ;  /* 0x0000000000047947 */ /* 0x000fea0003800000 */
.L_x_3:
[----:B0---4-:R-:W-:Y:S01]  /*0820*/  NOP ;  /* 0x0000000000007918 */ /* 0x011fe20000000000 */
.L_x_4:
[----:B------:R-:W0:Y:S01]  /*0830*/  LDC R2, c[0x0][0x65c] ;  /* 0x00019700ff027b82 */ /* 0x000e220000000800 */
[----:B------:R-:W-:Y:S02]  /*0840*/  IMAD.U32 R8, RZ, RZ, UR8 ;  /* 0x00000008ff087e24 */ /* 0x000fe4000f8e00ff */
[----:B------:R-:W-:Y:S01]  /*0850*/  IMAD.MOV.U32 R9, RZ, RZ, RZ ;  /* 0x000000ffff097224 */ /* 0x000fe200078e00ff */
[----:B0-----:R-:W-:-:S04]  /*0860*/  ISETP.NE.AND P1, PT, R2, 0x1, PT ;  /* 0x000000010200780c */ /* 0x001fc80003f25270 */
[----:B------:R-:W-:-:S09]  /*0870*/  P2R R5, PR, RZ, 0x2 ;  /* 0x00000002ff057803 */ /* 0x000fd20000000000 */
[----:B------:R-:W0:Y:S01]  /*0880*/  @P1 LDC R17, c[0x0][0x10] ;  /* 0x00000400ff111b82 */ /* 0x000e220000000800 */
[----:B------:R-:W-:Y:S02]  /*0890*/  @P1 IMAD.MOV.U32 R5, RZ, RZ, RZ ;  /* 0x000000ffff051224 */ /* 0x000fe400078e00ff */
[----:B------:R-:W-:-:S05]  /*08a0*/  @P1 IMAD.MOV.U32 R15, RZ, RZ, RZ ;  /* 0x000000ffff0f1224 */ /* 0x000fca00078e00ff */
[----:B------:R-:W1:Y:S01]  /*08b0*/  @!P1 LDC R13, c[0x0][0xc] ;  /* 0x00000300ff0d9b82 */ /* 0x000e620000000800 */
[----:B------:R-:W-:Y:S01]  /*08c0*/  ULDC UR4, c[0x0][0xc] ;  /* 0x0000030000047ab9 */ /* 0x000fe20000000800 */
[----:B------:R-:W-:Y:S01]  /*08d0*/  ULDC UR5, c[0x0][0x10] ;  /* 0x0000040000057ab9 */ /* 0x000fe20000000800 */
[----:B------:R-:W-:Y:S01]  /*08e0*/  ULDC UR6, c[0x0][0x14] ;  /* 0x0000050000067ab9 */ /* 0x000fe20000000800 */
[----:B------:R-:W-:-:S04]  /*08f0*/  UIMAD.WIDE.U32 UR4, UR4, UR5, URZ ;  /* 0x00000005040472a5 */ /* 0x000fc8000f8e003f */
[----:B------:R-:W-:Y:S02]  /*0900*/  UIMAD.WIDE.U32 UR38, UR4, UR6, URZ ;  /* 0x00000006042672a5 */ /* 0x000fe4000f8e003f */
[----:B------:R-:W-:-:S04]  /*0910*/  UIMAD UR41, UR5, UR6, URZ ;  /* 0x00000006052972a4 */ /* 0x000fc8000f8e023f */
[----:B------:R-:W-:Y:S01]  /*0920*/  UIADD3 UR41, UR39, UR41, URZ ;  /* 0x0000002927297290 */ /* 0x000fe2000fffe03f */
[----:B0-----:R-:W-:-:S04]  /*0930*/  @P1 IMAD.WIDE.U32 R16, R17, UR8, R4 ;  /* 0x0000000811101c25 */ /* 0x001fc8000f8e0004 */
[----:B------:R-:W-:Y:S02]  /*0940*/  @P1 IMAD.IADD R17, R17, 0x1, R15 ;  /* 0x0000000111111824 */ /* 0x000fe400078e020f */
[----:B-1----:R-:W-:-:S04]  /*0950*/  @!P1 IMAD.WIDE.U32 R8, R4, R13, R8 ;  /* 0x0000000d04089225 */ /* 0x002fc800078e0008 */
[----:B------:R-:W-:Y:S02]  /*0960*/  @!P1 IMAD.MOV.U32 R16, RZ, RZ, R8 ;  /* 0x000000ffff109224 */ /* 0x000fe400078e0008 */
[----:B------:R-:W-:Y:S01]  /*0970*/  @!P1 IMAD.MOV.U32 R17, RZ, RZ, R9 ;  /* 0x000000ffff119224 */ /* 0x000fe200078e0009 */
[----:B------:R-:W-:Y:S06]  /*0980*/  @!P2 BRA `(.L_x_5) ;  /* 0x00000000000ca947 */ /* 0x000fec0003800000 */
[----:B------:R-:W-:Y:S01]  /*0990*/  UCGABAR_WAIT ;  /* 0x0000000000007dc7 */ /* 0x000fe20008000000 */
[----:B------:R-:W-:Y:S01]  /*09a0*/  CCTL.IVALL ;  /* 0x00000000ff00798f */ /* 0x000fe20002000000 */
[----:B------:R-:W-:Y:S05]  /*09b0*/  BRA `(.L_x_6) ;  /* 0x0000000000047947 */ /* 0x000fea0003800000 */
.L_x_5:
[----:B------:R-:W-:Y:S06]  /*09c0*/  BAR.SYNC.DEFER_BLOCKING 0x0 ;  /* 0x0000000000007b1d */ /* 0x000fec0000010000 */
.L_x_6:
[----:B------:R-:W-:Y:S05]  /*09d0*/  @!P3 BRA `(.L_x_7) ;  /* 0x0000004000f8b947 */ /* 0x000fea0003800000 */
[----:B------:R-:W-:-:S13]  /*09e0*/  ISETP.GT.U32.AND P0, PT, R10, 0x1, PT ;  /* 0x000000010a00780c */ /* 0x000fda0003f04070 */
[----:B------:R-:W-:Y:S05]  /*09f0*/  @P0 EXIT ;  /* 0x000000000000094d */ /* 0x000fea0003800000 */
[----:B------:R-:W-:Y:S01]  /*0a00*/  ULDC.64 UR4, c[0x0][0x650] ;  /* 0x0001940000047ab9 */ /* 0x000fe20000000a00 */
[----:B------:R-:W-:Y:S01]  /*0a10*/  PRMT R0, RZ, 0x7610, R0 ;  /* 0x00007610ff007816 */ /* 0x000fe20000000000 */
[----:B------:R-:W-:Y:S01]  /*0a20*/  IMAD.MOV.U32 R71, RZ, RZ, -0x1 ;  /* 0xffffffffff477424 */ /* 0x000fe200078e00ff */
[----:B------:R-:W-:Y:S01]  /*0a30*/  ISETP.GE.U32.AND P0, PT, R16, UR4, PT ;  /* 0x0000000410007c0c */ /* 0x000fe2000bf06070 */
[----:B------:R-:W-:Y:S02]  /*0a40*/  IMAD.MOV.U32 R70, RZ, RZ, -0x1 ;  /* 0xffffffffff467424 */ /* 0x000fe400078e00ff */
[----:B------:R-:W-:Y:S01]  /*0a50*/  IMAD.MOV.U32 R69, RZ, RZ, -0x1 ;  /* 0xffffffffff457424 */ /* 0x000fe200078e00ff */
[----:B------:R-:W-:-:S13]  /*0a60*/  ISETP.GE.U32.AND.EX P0, PT, R17, UR5, PT, P0 ;  /* 0x0000000511007c0c */ /* 0x000fda000bf06100 */
[----:B------:R-:W-:Y:S05]  /*0a70*/  @P0 BRA `(.L_x_8) ;  /* 0x0000000400280947 */ /* 0x000fea0003800000 */
[----:B------:R-:W0:Y:S01]  /*0a80*/  LDC.64 R24, c[0x0][0x628] ;  /* 0x00018a00ff187b82 */ /* 0x000e220000000a00 */
[----:B------:R-:W-:Y:S02]  /*0a90*/  IMAD.MOV.U32 R8, RZ, RZ, R16 ;  /* 0x000000ffff087224 */ /* 0x000fe400078e0010 */
[----:B------:R-:W-:-:S05]  /*0aa0*/  IMAD.MOV.U32 R9, RZ, RZ, R17 ;  /* 0x000000ffff097224 */ /* 0x000fca00078e0011 */
[----:B------:R-:W1:Y:S08]  /*0ab0*/  LDC R0, c[0x0][0x630] ;  /* 0x00018c00ff007b82 */ /* 0x000e700000000800 */
[----:B------:R-:W2:Y:S01]  /*0ac0*/  LDC.64 R26, c[0x0][0x620] ;  /* 0x00018800ff1a7b82 */ /* 0x000ea20000000a00 */
[----:B0-----:R-:W-:-:S04]  /*0ad0*/  ISETP.NE.U32.AND P0, PT, R24, RZ, PT ;  /* 0x000000ff1800720c */ /* 0x001fc80003f05070 */
[----:B------:R-:W-:-:S13]  /*0ae0*/  ISETP.NE.AND.EX P0, PT, R25, RZ, PT, P0 ;  /* 0x000000ff1900720c */ /* 0x000fda0003f05300 */
[----:B-12---:R-:W-:Y:S05]  /*0af0*/  @!P0 BRA `(.L_x_9) ;  /* 0x0000000000288947 */ /* 0x006fea0003800000 */
[----:B------:R-:W0:Y:S02]  /*0b00*/  LDC R15, c[0x0][0x634] ;  /* 0x00018d00ff0f7b82 */ /* 0x000e240000000800 */
[----:B0-----:R-:W-:-:S05]  /*0b10*/  IADD3 R15, P0, R16, R15, RZ ;  /* 0x0000000f100f7210 */ /* 0x001fca0007f1e0ff */
[----:B------:R-:W-:-:S04]  /*0b20*/  IMAD.X R21, RZ, RZ, R17, P0 ;  /* 0x000000ffff157224 */ /* 0x000fc800000e0611 */
[----:B------:R-:W-:-:S04]  /*0b30*/  IMAD.WIDE.U32 R8, R21, R24, RZ ;  /* 0x0000001815087225 */ /* 0x000fc800078e00ff */
[----:B------:R-:W-:-:S04]  /*0b40*/  IMAD.WIDE.U32 R12, P0, R15, R25, R8 ;  /* 0x000000190f0c7225 */ /* 0x000fc80007800008 */
[----:B------:R-:W-:-:S04]  /*0b50*/  IMAD.WIDE.U32 R8, R15, R24, RZ ;  /* 0x000000180f087225 */ /* 0x000fc800078e00ff */
[----:B------:R-:W-:Y:S01]  /*0b60*/  IMAD.X R15, RZ, RZ, RZ, P0 ;  /* 0x000000ffff0f7224 */ /* 0x000fe200000e06ff */
[----:B------:R-:W-:Y:S01]  /*0b70*/  IADD3 RZ, P0, R9, R12, RZ ;  /* 0x0000000c09ff7210 */ /* 0x000fe20007f1e0ff */
[----:B------:R-:W-:-:S04]  /*0b80*/  IMAD.MOV.U32 R14, RZ, RZ, R13 ;  /* 0x000000ffff0e7224 */ /* 0x000fc800078e000d */
[----:B------:R-:W-:-:S08]  /*0b90*/  IMAD.WIDE.U32.X R8, R21, R25, R14, P0 ;  /* 0x0000001915087225 */ /* 0x000fd000000e040e */
.L_x_9:
[----:B------:R-:W0:Y:S01]  /*0ba0*/  LDC.64 R28, c[0x0][0x640] ;  /* 0x00019000ff1c7b82 */ /* 0x000e220000000a00 */
[--C-:B------:R-:W-:Y:S01]  /*0bb0*/  SHF.R.U64 R69, R8, R0, R9.reuse ;  /* 0x0000000008457219 */ /* 0x100fe20000001209 */
[----:B------:R-:W-:Y:S01]  /*0bc0*/  IMAD R20, R7, R20, R4 ;  /* 0x0000001407147224 */ /* 0x000fe200078e0204 */
[----:B------:R-:W-:Y:S02]  /*0bd0*/  SHF.R.U32.HI R0, RZ, R0, R9 ;  /* 0x00000000ff007219 */ /* 0x000fe40000011609 */
[----:B------:R-:W-:-:S03]  /*0be0*/  IADD3 R5, P0, RZ, -R69, RZ ;  /* 0x80000045ff057210 */ /* 0x000fc60007f1e0ff */
[----:B------:R-:W1:Y:S02]  /*0bf0*/  LDC R12, c[0x0][0x618] ;  /* 0x00018600ff0c7b82 */ /* 0x000e640000000800 */
[----:B------:R-:W-:-:S04]  /*0c00*/  IMAD.X R9, RZ, RZ, ~R0, P0 ;  /* 0x000000ffff097224 */ /* 0x000fc800000e0e00 */
[-C--:B------:R-:W-:Y:S02]  /*0c10*/  IMAD R0, R9, R26.reuse, RZ ;  /* 0x0000001a09007224 */ /* 0x080fe400078e02ff */
[----:B------:R-:W2:Y:S01]  /*0c20*/  LDC R14, c[0x0][0x608] ;  /* 0x00018200ff0e7b82 */ /* 0x000ea20000000800 */
[----:B------:R-:W-:-:S04]  /*0c30*/  IMAD.WIDE.U32 R8, R5, R26, R16 ;  /* 0x0000001a05087225 */ /* 0x000fc800078e0010 */
[----:B------:R-:W-:Y:S02]  /*0c40*/  IMAD R5, R5, R27, R0 ;  /* 0x0000001b05057224 */ /* 0x000fe400078e0200 */
[----:B------:R-:W-:Y:S01]  /*0c50*/  IMAD.MOV.U32 R27, RZ, RZ, 0x1 ;  /* 0x00000001ff1b7424 */ /* 0x000fe200078e00ff */
[----:B------:R-:W3:Y:S01]  /*0c60*/  LDC R24, c[0x0][0x658] ;  /* 0x00019600ff187b82 */ /* 0x000ee20000000800 */
[----:B------:R-:W-:Y:S01]  /*0c70*/  IMAD.IADD R5, R9, 0x1, R5 ;  /* 0x0000000109057824 */ /* 0x000fe200078e0205 */
[----:B0-----:R-:W-:Y:S01]  /*0c80*/  ISETP.NE.U32.AND P0, PT, R28, RZ, PT ;  /* 0x000000ff1c00720c */ /* 0x001fe20003f05070 */
[----:B------:R-:W-:-:S03]  /*0c90*/  IMAD.MOV.U32 R9, RZ, RZ, -0x1 ;  /* 0xffffffffff097424 */ /* 0x000fc600078e00ff */
[----:B------:R-:W-:Y:S02]  /*0ca0*/  ISETP.NE.AND.EX P0, PT, R29, RZ, PT, P0 ;  /* 0x000000ff1d00720c */ /* 0x000fe40003f05300 */
[----:B------:R-:W0:Y:S01]  /*0cb0*/  LDC R21, c[0x0][0x600] ;  /* 0x00018000ff157b82 */ /* 0x000e220000000800 */
[-CC-:B-1----:R-:W-:Y:S02]  /*0cc0*/  SHF.R.U64 R10, R8, R12.reuse, R5.reuse ;  /* 0x0000000c080a7219 */ /* 0x182fe40000001205 */
[----:B------:R-:W-:-:S05]  /*0cd0*/  SHF.R.U32.HI R5, RZ, R12, R5 ;  /* 0x0000000cff057219 */ /* 0x000fca0000011605 */
[----:B------:R-:W1:Y:S01]  /*0ce0*/  LDC R23, c[0x0][0x648] ;  /* 0x00019200ff177b82 */ /* 0x000e620000000800 */
[-CC-:B--2---:R-:W-:Y:S02]  /*0cf0*/  SHF.R.U64 R30, R10, R14.reuse, R5.reuse ;  /* 0x0000000e0a1e7219 */ /* 0x184fe40000001205 */
[----:B------:R-:W-:-:S05]  /*0d00*/  SHF.R.U32.HI R5, RZ, R14, R5 ;  /* 0x0000000eff057219 */ /* 0x000fca0000011605 */
[----:B------:R-:W2:Y:S01]  /*0d10*/  LDC R25, c[0x0][0x638] ;  /* 0x00018e00ff197b82 */ /* 0x000ea20000000800 */
[-CC-:B---3--:R-:W-:Y:S02]  /*0d20*/  SHF.R.U64 R14, R30, R24.reuse, R5.reuse ;  /* 0x000000181e0e7219 */ /* 0x188fe40000001205 */
[-C--:B------:R-:W-:Y:S02]  /*0d30*/  SHF.L.U32 R0, R9, R24.reuse, RZ ;  /* 0x0000001809007219 */ /* 0x080fe400000006ff */
[----:B------:R-:W-:Y:S01]  /*0d40*/  SHF.R.U32.HI R5, RZ, R24, R5 ;  /* 0x00000018ff057219 */ /* 0x000fe20000011605 */
[----:B------:R-:W-:Y:S01]  /*0d50*/  IMAD.MOV.U32 R4, RZ, RZ, R14 ;  /* 0x000000ffff047224 */ /* 0x000fe200078e000e */
[----:B------:R-:W-:Y:S01]  /*0d60*/  LOP3.LUT R7, RZ, R0, RZ, 0x33, !PT ;  /* 0x00000000ff077212 */ /* 0x000fe200078e33ff */
[----:B------:R-:W3:Y:S01]  /*0d70*/  LDC R26, c[0x0][0x610] ;  /* 0x00018400ff1a7b82 */ /* 0x000ee20000000800 */
[----:B------:R-:W-:Y:S05]  /*0d80*/  @!P0 BRA `(.L_x_10) ;  /* 0x0000000000288947 */ /* 0x000fea0003800000 */
[----:B------:R-:W4:Y:S02]  /*0d90*/  LDC R13, c[0x0][0x64c] ;  /* 0x00019300ff0d7b82 */ /* 0x000f240000000800 */
[----:B----4-:R-:W-:-:S05]  /*0da0*/  IADD3 R13, P0, R14, R13, RZ ;  /* 0x0000000d0e0d7210 */ /* 0x010fca0007f1e0ff */
        /* <DEDUP_REMOVED lines=8> */
.L_x_10:
[----:B-1----:R-:W-:Y:S01]  /*0e30*/  SHF.R.U64 R4, R4, R23, R5 ;  /* 0x0000001704047219 */ /* 0x002fe20000001205 */
[----:B0-----:R-:W-:Y:S01]  /*0e40*/  VIADD R5, R21, 0xffffffff ;  /* 0xffffffff15057836 */ /* 0x001fe20000000000 */
[----:B------:R-:W-:Y:S02]  /*0e50*/  SHF.L.U32 R0, R27, R24, RZ ;  /* 0x000000181b007219 */ /* 0x000fe400000006ff */
[----:B------:R-:W-:Y:S01]  /*0e60*/  LOP3.LUT R7, R30, R7, RZ, 0xc0, !PT ;  /* 0x000000071e077212 */ /* 0x000fe200078ec0ff */
[----:B------:R-:W-:Y:S01]  /*0e70*/  IMAD.MOV R8, RZ, RZ, -R4 ;  /* 0x000000ffff087224 */ /* 0x000fe200078e0a04 */
[----:B------:R-:W-:Y:S02]  /*0e80*/  SEL R3, R3, R20, !P1 ;  /* 0x0000001403037207 */ /* 0x000fe40004800000 */
[----:B------:R-:W-:Y:S01]  /*0e90*/  LOP3.LUT R5, R10, R5, RZ, 0xc0, !PT ;  /* 0x000000050a057212 */ /* 0x000fe200078ec0ff */
[----:B------:R-:W-:Y:S02]  /*0ea0*/  IMAD R4, R0, R4, R7 ;  /* 0x0000000400047224 */ /* 0x000fe400078e0207 */
[----:B--2---:R-:W-:-:S02]  /*0eb0*/  IMAD R0, R8, R25, R14 ;  /* 0x0000001908007224 */ /* 0x004fc400078e020e */
[----:B---3--:R-:W-:Y:S02]  /*0ec0*/  IMAD R3, R4, R26, R3 ;  /* 0x0000001a04037224 */ /* 0x008fe400078e0203 */
[----:B------:R-:W-:Y:S02]  /*0ed0*/  IMAD.MOV.U32 R7, RZ, RZ, 0x1 ;  /* 0x00000001ff077424 */ /* 0x000fe400078e00ff */
[----:B------:R-:W-:-:S03]  /*0ee0*/  IMAD R4, R0, R21, R5 ;  /* 0x0000001500047224 */ /* 0x000fc600078e0205 */
[----:B------:R-:W-:Y:S02]  /*0ef0*/  PRMT R0, R7, 0x7610, R0 ;  /* 0x0000761007007816 */ /* 0x000fe40000000000 */
[----:B------:R-:W-:Y:S02]  /*0f00*/  SEL R70, R4, R3, !P1 ;  /* 0x0000000304467207 */ /* 0x000fe40004800000 */
[----:B------:R-:W-:-:S07]  /*0f10*/  SEL R71, R3, R4, !P1 ;  /* 0x0000000403477207 */ /* 0x000fce0004800000 */
.L_x_8:
[----:B------:R-:W-:-:S08]  /*0f20*/  NOP ;  /* 0x0000000000007918 */ /* 0x000fd00000000000 */
[----:B------:R-:W0:Y:S02]  /*0f30*/  USETMAXREG.TRY_ALLOC.CTAPOOL UP0, 0xe8 ;  /* 0x000000e8000079c8 */ /* 0x000e240008000600 */
[----:B0-----:R-:W-:-:S13]  /*0f40*/  PLOP3.LUT P0, PT, PT, PT, UP0, 0x80, 0x0 ;  /* 0x000000000000781c */ /* 0x001fda0003f0f008 */
[----:B------:R-:W-:Y:S05]  /*0f50*/  @!P0 BRA `(.L_x_8) ;  /* 0xfffffffc00f08947 */ /* 0x000fea000383ffff */
[----:B------:R-:W-:Y:S01]  /*0f60*/  ULDC.64 UR4, c[0x0][0x598] ;  /* 0x0001660000047ab9 */ /* 0x000fe20000000a00 */
[----:B------:R-:W-:Y:S01]  /*0f70*/  ULDC.64 UR36, c[0x0][0x208] ;  /* 0x0000820000247ab9 */ /* 0x000fe20000000a00 */
[----:B------:R-:W-:-:S04]  /*0f80*/  ISETP.NE.U32.AND P0, PT, RZ, UR4, PT ;  /* 0x00000004ff007c0c */ /* 0x000fc8000bf05070 */
[----:B------:R-:W-:-:S13]  /*0f90*/  ISETP.NE.AND.EX P0, PT, RZ, UR5, PT, P0 ;  /* 0x00000005ff007c0c */ /* 0x000fda000bf05300 */
[----:B------:R-:W-:Y:S05]  /*0fa0*/  @!P0 BRA `(.L_x_11) ;  /* 0x00000000001c8947 */ /* 0x000fea0003800000 */
[----:B------:R-:W0:Y:S02]  /*0fb0*/  LDC.64 R4, c[0x0][0x598] ;  /* 0x00016600ff047b82 */ /* 0x000e240000000a00 */
[----:B0-----:R-:W2:Y:S02]  /*0fc0*/  LDG.E.64 R4, desc[UR36][R4.64] ;  /* 0x0000002404047981 */ /* 0x001ea4000c1e1b00 */
[----:B--2---:R-:W-:-:S04]  /*0fd0*/  ISETP.NE.U32.AND P0, PT, R4, RZ, PT ;  /* 0x000000ff0400720c */ /* 0x004fc80003f05070 */
[----:B------:R-:W-:-:S13]  /*0fe0*/  ISETP.NE.AND.EX P0, PT, R5, RZ, PT, P0 ;  /* 0x000000ff0500720c */ /* 0x000fda0003f05300 */
[----:B------:R-:W-:Y:S05]  /*0ff0*/  @!P0 BRA `(.L_x_11) ;  /* 0x0000000000088947 */ /* 0x000fea0003800000 */
[----:B------:R0:W5:Y:S01]  /*1000*/  LD.E R23, desc[UR36][R4.64] ;  /* 0x0000002404177980 */ /* 0x000162000c101900 */
[----:B------:R-:W-:Y:S05]  /*1010*/  BRA `(.L_x_12) ;  /* 0x0000000000247947 */ /* 0x000fea0003800000 */
.L_x_11:
[----:B------:R-:W-:Y:S02]  /*1020*/  ULDC.64 UR4, c[0x0][0x588] ;  /* 0x0001620000047ab9 */ /* 0x000fe40000000a00 */
[----:B------:R-:W-:-:S04]  /*1030*/  ISETP.NE.U32.AND P0, PT, RZ, UR4, PT ;  /* 0x00000004ff007c0c */ /* 0x000fc8000bf05070 */
[----:B------:R-:W-:-:S13]  /*1040*/  ISETP.NE.AND.EX P0, PT, RZ, UR5, PT, P0 ;  /* 0x00000005ff007c0c */ /* 0x000fda000bf05300 */
[----:B------:R-:W-:Y:S05]  /*1050*/  @!P0 BRA `(.L_x_13) ;  /* 0x00000000000c8947 */ /* 0x000fea0003800000 */
[----:B------:R-:W0:Y:S02]  /*1060*/  LDC.64 R4, c[0x0][0x588] ;  /* 0x00016200ff047b82 */ /* 0x000e240000000a00 */
[----:B0-----:R1:W5:Y:S01]  /*1070*/  LDG.E R23, desc[UR36][R4.64] ;  /* 0x0000002404177981 */ /* 0x001362000c1e1900 */
[----:B------:R-:W-:Y:S05]  /*1080*/  BRA `(.L_x_12) ;  /* 0x0000000000087947 */ /* 0x000fea0003800000 */
.L_x_13:
[----:B------:R-:W-:Y:S02]  /*1090*/  ULDC UR4, c[0x0][0x580] ;  /* 0x0001600000047ab9 */ /* 0x000fe40000000800 */
[----:B------:R-:W-:-:S07]  /*10a0*/  IMAD.U32 R23, RZ, RZ, UR4 ;  /* 0x00000004ff177e24 */ /* 0x000fce000f8e00ff */
.L_x_12:
[----:B------:R-:W-:Y:S02]  /*10b0*/  ULDC.64 UR4, c[0x0][0x5a0] ;  /* 0x0001680000047ab9 */ /* 0x000fe40000000a00 */
[----:B------:R-:W-:-:S04]  /*10c0*/  ISETP.NE.U32.AND P0, PT, RZ, UR4, PT ;  /* 0x00000004ff007c0c */ /* 0x000fc8000bf05070 */
[----:B------:R-:W-:-:S13]  /*10d0*/  ISETP.NE.AND.EX P0, PT, RZ, UR5, PT, P0 ;  /* 0x00000005ff007c0c */ /* 0x000fda000bf05300 */
[----:B------:R-:W-:Y:S05]  /*10e0*/  @!P0 BRA `(.L_x_14) ;  /* 0x00000000001c8947 */ /* 0x000fea0003800000 */
[----:B01----:R-:W0:Y:S02]  /*10f0*/  LDC.64 R4, c[0x0][0x5a0] ;  /* 0x00016800ff047b82 */ /* 0x003e240000000a00 */
[----:B0-----:R-:W2:Y:S02]  /*1100*/  LDG.E.64 R4, desc[UR36][R4.64] ;  /* 0x0000002404047981 */ /* 0x001ea4000c1e1b00 */
[----:B--2---:R-:W-:-:S04]  /*1110*/  ISETP.NE.U32.AND P0, PT, R4, RZ, PT ;  /* 0x000000ff0400720c */ /* 0x004fc80003f05070 */
[----:B------:R-:W-:-:S13]  /*1120*/  ISETP.NE.AND.EX P0, PT, R5, RZ, PT, P0 ;  /* 0x000000ff0500720c */ /* 0x000fda0003f05300 */
[----:B------:R-:W-:Y:S05]  /*1130*/  @!P0 BRA `(.L_x_14) ;  /* 0x0000000000088947 */ /* 0x000fea0003800000 */
[----:B------:R0:W5:Y:S01]  /*1140*/  LD.E R58, desc[UR36][R4.64] ;  /* 0x00000024043a7980 */ /* 0x000162000c101900 */
[----:B------:R-:W-:Y:S05]  /*1150*/  BRA `(.L_x_15) ;  /* 0x0000000000247947 */ /* 0x000fea0003800000 */
.L_x_14:
[----:B------:R-:W-:Y:S02]  /*1160*/  ULDC.64 UR4, c[0x0][0x590] ;  /* 0x0001640000047ab9 */ /* 0x000fe40000000a00 */
[----:B------:R-:W-:-:S04]  /*1170*/  ISETP.NE.U32.AND P0, PT, RZ, UR4, PT ;  /* 0x00000004ff007c0c */ /* 0x000fc8000bf05070 */
[----:B------:R-:W-:-:S13]  /*1180*/  ISETP.NE.AND.EX P0, PT, RZ, UR5, PT, P0 ;  /* 0x00000005ff007c0c */ /* 0x000fda000bf05300 */
[----:B------:R-:W-:Y:S05]  /*1190*/  @!P0 BRA `(.L_x_16) ;  /* 0x00000000000c8947 */ /* 0x000fea0003800000 */
[----:B------:R-:W2:Y:S02]  /*11a0*/  LDC.64 R58, c[0x0][0x590] ;  /* 0x00016400ff3a7b82 */ /* 0x000ea40000000a00 */
[----:B--2---:R2:W5:Y:S01]  /*11b0*/  LDG.E R58, desc[UR36][R58.64] ;  /* 0x000000243a3a7981 */ /* 0x004562000c1e1900 */
[----:B------:R-:W-:Y:S05]  /*11c0*/  BRA `(.L_x_15) ;  /* 0x0000000000087947 */ /* 0x000fea0003800000 */
.L_x_16:
[----:B------:R-:W-:Y:S02]  /*11d0*/  ULDC UR4, c[0x0][0x584] ;  /* 0x0001610000047ab9 */ /* 0x000fe40000000800 */
[----:B------:R-:W-:-:S07]  /*11e0*/  IMAD.U32 R58, RZ, RZ, UR4 ;  /* 0x00000004ff3a7e24 */ /* 0x000fce000f8e00ff */
.L_x_15:
[----:B------:R-:W-:-:S13]  /*11f0*/  LOP3.LUT P0, RZ, R0, 0xff, RZ, 0xc0, !PT ;  /* 0x000000ff00ff7812 */ /* 0x000fda000780c0ff */
[----:B------:R-:W-:Y:S05]  /*1200*/  @!P0 EXIT ;  /* 0x000000000000894d */ /* 0x000fea0003800000 */
[----:B------:R-:W3:Y:S01]  /*1210*/  LDC R61, c[0x0][0x658] ;  /* 0x00019600ff3d7b82 */ /* 0x000ee20000000800 */
[----:B------:R-:W-:Y:S01]  /*1220*/  ULDC.64 UR6, c[0x0][0x288] ;  /* 0x0000a20000067ab9 */ /* 0x000fe20000000a00 */
[----:B------:R-:W-:Y:S01]  /*1230*/  LOP3.LUT R6, R6, 0x1, RZ, 0xc0, !PT ;  /* 0x0000000106067812 */ /* 0x000fe200078ec0ff */
[----:B------:R-:W-:Y:S01]  /*1240*/  UIADD3 UR4, UR7, 0x7f, URZ ;  /* 0x0000007f07047890 */ /* 0x000fe2000fffe03f */
[----:B------:R-:W-:Y:S01]  /*1250*/  SHF.R.U32.HI R0, RZ, 0x2, R63 ;  /* 0x00000002ff007819 */ /* 0x000fe2000001163f */
[----:B------:R-:W-:Y:S01]  /*1260*/  IMAD.U32 R3, RZ, RZ, UR6 ;  /* 0x00000006ff037e24 */ /* 0x000fe2000f8e00ff */
[----:B------:R-:W-:Y:S01]  /*1270*/  SHF.R.U32.HI R11, RZ, 0x1, R11 ;  /* 0x00000001ff0b7819 */ /* 0x000fe2000001160b */
[----:B------:R-:W-:Y:S01]  /*1280*/  USHF.R.S32.HI UR5, URZ, 0x1f, UR4 ;  /* 0x0000001f3f057899 */ /* 0x000fe20008011404 */
[----:B01----:R-:W0:Y:S01]  /*1290*/  LDC.64 R4, c[0x0][0x5c8] ;  /* 0x00017200ff047b82 */ /* 0x003e220000000a00 */
[----:B------:R-:W-:Y:S01]  /*12a0*/  LOP3.LUT R62, R63, 0x3, RZ, 0xc0, !PT ;  /* 0x000000033f3e7812 */ /* 0x000fe200078ec0ff */
[----:B------:R-:W-:Y:S01]  /*12b0*/  IMAD.SHL.U32 R7, R6, 0x40, RZ ;  /* 0x0000004006077824 */ /* 0x000fe200078e00ff */
[----:B------:R-:W-:Y:S01]  /*12c0*/  LOP3.LUT R0, R0, 0x7, RZ, 0xc0, !PT ;  /* 0x0000000700007812 */ /* 0x000fe200078ec0ff */
[----:B------:R-:W-:Y:S01]  /*12d0*/  ULEA.HI UR5, UR5, UR4, URZ, 0x7 ;  /* 0x0000000405057291 */ /* 0x000fe2000f8f383f */
[----:B------:R-:W-:Y:S01]  /*12e0*/  LOP3.LUT R11, R11, 0x30, RZ, 0xc0, !PT ;  /* 0x000000300b0b7812 */ /* 0x000fe200078ec0ff */
[----:B------:R-:W-:Y:S01]  /*12f0*/  IMAD R62, R62, -0x2, R3 ;  /* 0xfffffffe3e3e7824 */ /* 0x000fe200078e0203 */
[--C-:B------:R-:W-:Y:S01]  /*1300*/  LOP3.LUT R56, R7, 0x40, R0.reuse, 0xe2, !PT ;  /* 0x0000004007387812 */ /* 0x100fe200078ee200 */
[----:B------:R-:W1:Y:S01]  /*1310*/  LDC R65, c[0x0][0x600] ;  /* 0x00018000ff417b82 */ /* 0x000e620000000800 */
[----:B------:R-:W-:Y:S01]  /*1320*/  IADD3 R3, RZ, -R11, -R0 ;  /* 0x8000000bff037210 */ /* 0x000fe20007ffe800 */
[----:B------:R-:W-:Y:S01]  /*1330*/  IMAD.MOV.U32 R0, RZ, RZ, -0x1 ;  /* 0xffffffffff007424 */ /* 0x000fe200078e00ff */
[----:B------:R-:W-:Y:S01]  /*1340*/  USHF.R.S32.HI UR43, URZ, 0x7, UR5 ;  /* 0x000000073f2b7899 */ /* 0x000fe20008011405 */
[----:B------:R-:W-:Y:S01]  /*1350*/  IMAD.MOV.U32 R8, RZ, RZ, 0x1 ;  /* 0x00000001ff087424 */ /* 0x000fe200078e00ff */
[C---:B------:R-:W-:Y:S01]  /*1360*/  LOP3.LUT R64, R63.reuse, 0x80, RZ, 0xc0, !PT ;  /* 0x000000803f407812 */ /* 0x040fe200078ec0ff */
[----:B------:R-:W-:Y:S01]  /*1370*/  IMAD R3, R6, -0x40, R3 ;  /* 0xffffffc006037824 */ /* 0x000fe200078e0203 */
[----:B------:R-:W-:Y:S01]  /*1380*/  UISETP.LT.AND UP0, UPT, UR43, 0x1, UPT ;  /* 0x000000012b00788c */ /* 0x000fe2000bf01270 */
[----:B---3--:R-:W-:Y:S01]  /*1390*/  SHF.L.U32 R0, R0, R61, RZ ;  /* 0x0000003d00007219 */ /* 0x008fe200000006ff */
[----:B------:R-:W-:Y:S01]  /*13a0*/  ULDC UR4, c[0x0][0x284] ;  /* 0x0000a10000047ab9 */ /* 0x000fe20000000800 */
[----:B------:R-:W-:Y:S01]  /*13b0*/  LOP3.LUT R56, R56, R11, RZ, 0xfc, !PT ;  /* 0x0000000b38387212 */ /* 0x000fe200078efcff */
[----:B------:R-:W-:Y:S01]  /*13c0*/  USEL UR44, UR43, 0x1, UP0 ;  /* 0x000000012b2c7887 */ /* 0x000fe20008000000 */
[----:B------:R-:W-:Y:S01]  /*13d0*/  SHF.L.U32 R61, R8, R61, RZ ;  /* 0x0000003d083d7219 */ /* 0x000fe200000006ff */
[----:B------:R-:W-:Y:S01]  /*13e0*/  IMAD.SHL.U32 R63, R63, 0x2, RZ ;  /* 0x000000023f3f7824 */ /* 0x000fe200078e00ff */
[----:B------:R-:W-:Y:S01]  /*13f0*/  LOP3.LUT R68, R18, 0x1, RZ, 0xfc, !PT ;  /* 0x0000000112447812 */ /* 0x000fe200078efcff */
[----:B------:R-:W-:Y:S01]  /*1400*/  VIADD R67, R3, UR4 ;  /* 0x0000000403437c36 */ /* 0x000fe20008000000 */
[C---:B0-----:R-:W-:Y:S01]  /*1410*/  SHF.L.U64.HI R60, R4.reuse, 0x3, R5 ;  /* 0x00000003043c7819 */ /* 0x041fe20000010205 */
[----:B--2---:R-:W-:Y:S01]  /*1420*/  IMAD.SHL.U32 R59, R4, 0x8, RZ ;  /* 0x00000008043b7824 */ /* 0x004fe200078e00ff */
[----:B------:R-:W-:Y:S01]  /*1430*/  SHF.R.U32.HI R64, RZ, 0x7, R64 ;  /* 0x00000007ff407819 */ /* 0x000fe20000011640 */
[----:B------:R-:W-:Y:S01]  /*1440*/  IMAD.MOV.U32 R57, RZ, RZ, RZ ;  /* 0x000000ffff397224 */ /* 0x000fe200078e00ff */
[----:B------:R-:W-:Y:S01]  /*1450*/  LOP3.LUT R66, RZ, R0, RZ, 0x33, !PT ;  /* 0x00000000ff427212 */ /* 0x000fe200078e33ff */
[----:B------:R-:W-:Y:S01]  /*1460*/  UIADD3 UR44, UR43, -UR44, URZ ;  /* 0x8000002c2b2c7290 */ /* 0x000fe2000fffe03f */
[----:B------:R-:W-:Y:S01]  /*1470*/  UMOV UR40, URZ ;  /* 0x0000003f00287c82 */ /* 0x000fe20008000000 */
[----:B-1----:R-:W-:Y:S01]  /*1480*/  VIADD R65, R65, 0xffffffff ;  /* 0xffffffff41417836 */ /* 0x002fe20000000000 */
[----:B------:R-:W-:-:S09]  /*1490*/  UMOV UR42, URZ ;  /* 0x0000003f002a7c82 */ /* 0x000fd20008000000 */
.L_x_98:
[----:B0-----:R-:W0:Y:S01]  /*14a0*/  SHFL.IDX PT, R0, R64, RZ, 0x1f ;  /* 0x00001fff40007589 */ /* 0x001e2200000e0000 */
[----:B-1----:R-:W1:Y:S01]  /*14b0*/  S2UR UR7, SR_CgaCtaId ;  /* 0x00000000000779c3 */ /* 0x002e620000008800 */
[----:B------:R-:W-:Y:S01]  /*14c0*/  UMOV UR6, 0x400 ;  /* 0x0000040000067882 */ /* 0x000fe20000000000 */
[----:B0-----:R-:W-:Y:S01]  /*14d0*/  R2UR UR4, R0 ;  /* 0x00000000000472ca */ /* 0x001fe200000e0000 */
[----:B-1----:R-:W-:-:S12]  /*14e0*/  ULEA UR6, UR7, UR6, 0x18 ;  /* 0x0000000607067291 */ /* 0x002fd8000f8ec03f */
[----:B------:R-:W-:-:S04]  /*14f0*/  ULEA.HI UR5, UR4, UR4, URZ, 0x1 ;  /* 0x0000000404057291 */ /* 0x000fc8000f8f083f */
[----:B------:R-:W-:-:S04]  /*1500*/  ULOP3.LUT UR5, UR5, 0x7fffe, URZ, 0xc0, !UPT ;  /* 0x0007fffe05057892 */ /* 0x000fc8000f8ec03f */
[----:B------:R-:W-:-:S03]  /*1510*/  UIADD3 UR5, UR4, -UR5, URZ ;  /* 0x8000000504057290 */ /* 0x000fc6000fffe03f */
[----:B------:R-:W-:Y:S01]  /*1520*/  ULDC UR4, c[0x0][0x28c] ;  /* 0x0000a30000047ab9 */ /* 0x000fe20000000800 */
[----:B------:R-:W-:Y:S01]  /*1530*/  ULEA UR5, UR5, UR6, 0xd ;  /* 0x0000000605057291 */ /* 0x000fe2000f8e683f */
[----:B------:R-:W-:-:S03]  /*1540*/  ISETP.LT.AND P0, PT, RZ, UR4, PT ;  /* 0x00000004ff007c0c */ /* 0x000fc6000bf01270 */
[----:B------:R-:W-:-:S04]  /*1550*/  UIADD3 UR5, UR5, 0x100, URZ ;  /* 0x0000010005057890 */ /* 0x000fc8000fffe03f */
[----:B------:R-:W-:-:S04]  /*1560*/  USHF.R.U32.HI UR5, URZ, 0x4, UR5 ;  /* 0x000000043f057899 */ /* 0x000fc80008011605 */
[----:B------:R-:W-:-:S04]  /*1570*/  ULOP3.LUT UR5, UR5, 0x3fff, URZ, 0xc0, !UPT ;  /* 0x00003fff05057892 */ /* 0x000fc8000f8ec03f */
[----:B------:R-:W-:Y:S01]  /*1580*/  ULOP3.LUT UR45, UR5, 0x10000, URZ, 0xfc, !UPT ;  /* 0x00010000052d7892 */ /* 0x000fe2000f8efc3f */
[----:B--2345:R-:W-:Y:S11]  /*1590*/  @P0 BRA `(.L_x_17) ;  /* 0x0000000000400947 */ /* 0x03cff60003800000 */
[----:B------:R-:W-:Y:S01]  /*15a0*/  MOV R0, 0x0 ;  /* 0x0000000000007802 */ /* 0x000fe20000000f00 */
[----:B------:R-:W-:Y:S01]  /*15b0*/  ULDC.64 UR4, c[0x4][0x68] ;  /* 0x01001a0000047ab9 */ /* 0x000fe20000000a00 */
[----:B------:R-:W-:Y:S01]  /*15c0*/  ULDC.64 UR6, c[0x4][0x8] ;  /* 0x0100020000067ab9 */ /* 0x000fe20000000a00 */
[----:B------:R-:W-:Y:S01]  /*15d0*/  IMAD.U32 R4, RZ, RZ, UR4 ;  /* 0x00000004ff047e24 */ /* 0x000fe2000f8e00ff */
[----:B------:R0:W1:Y:S01]  /*15e0*/  LDC.64 R14, c[0x4][R0] ;  /* 0x01000000000e7b82 */ /* 0x0000620000000a00 */
[----:B------:R-:W-:Y:S01]  /*15f0*/  IMAD.U32 R5, RZ, RZ, UR5 ;  /* 0x00000005ff057e24 */ /* 0x000fe2000f8e00ff */
[----:B------:R-:W-:Y:S01]  /*1600*/  ULDC.64 UR4, c[0x4][0x70] ;  /* 0x01001c0000047ab9 */ /* 0x000fe20000000a00 */
[----:B------:R-:W-:Y:S02]  /*1610*/  IMAD.U32 R10, RZ, RZ, UR6 ;  /* 0x00000006ff0a7e24 */ /* 0x000fe4000f8e00ff */
[----:B------:R-:W-:Y:S02]  /*1620*/  IMAD.U32 R6, RZ, RZ, UR4 ;  /* 0x00000004ff067e24 */ /* 0x000fe4000f8e00ff */
[----:B------:R-:W-:-:S02]  /*1630*/  IMAD.U32 R7, RZ, RZ, UR5 ;  /* 0x00000005ff077e24 */ /* 0x000fc4000f8e00ff */
[----:B------:R-:W-:Y:S02]  /*1640*/  IMAD.U32 R11, RZ, RZ, UR7 ;  /* 0x00000007ff0b7e24 */ /* 0x000fe4000f8e00ff */
[----:B------:R-:W-:Y:S02]  /*1650*/  IMAD.MOV.U32 R8, RZ, RZ, 0x1e1 ;  /* 0x000001e1ff087424 */ /* 0x000fe400078e00ff */
[----:B------:R-:W-:Y:S02]  /*1660*/  IMAD.MOV.U32 R12, RZ, RZ, 0x1 ;  /* 0x00000001ff0c7424 */ /* 0x000fe400078e00ff */
[----:B0-----:R-:W-:-:S07]  /*1670*/  IMAD.MOV.U32 R13, RZ, RZ, RZ ;  /* 0x000000ffff0d7224 */ /* 0x001fce00078e00ff */
[----:B------:R-:W-:-:S07]  /*1680*/  LEPC R20, `(.L_x_17) ;  /* 0x000000001014794e */ /* 0x000fce0000000000 */
[----:B-1---5:R-:W-:Y:S05]  /*1690*/  CALL.ABS.NOINC R14 ;  /* 0x000000000e007343 */ /* 0x022fea0003c00000 */
.L_x_17:
[----:B------:R-:W-:-:S13]  /*16a0*/  ISETP.NE.AND P0, PT, R68, 0x3, PT ;  /* 0x000000034400780c */ /* 0x000fda0003f05270 */
[----:B------:R-:W-:Y:S05]  /*16b0*/  @!P0 BRA `(.L_x_18) ;  /* 0x0000000000048947 */ /* 0x000fea0003800000 */
[----:B------:R-:W-:Y:S01]  /*16c0*/  BPT.TRAP 0x1 ;  /* 0x000000040000795c */ /* 0x000fe20000300000 */
.L_x_18:
[----:B------:R-:W0:Y:S01]  /*16d0*/  S2UR UR5, SR_CgaCtaId ;  /* 0x00000000000579c3 */ /* 0x000e220000008800 */
[----:B------:R-:W-:Y:S01]  /*16e0*/  UMOV UR4, 0x400 ;  /* 0x0000040000047882 */ /* 0x000fe20000000000 */
[----:B------:R-:W-:Y:S02]  /*16f0*/  IMAD.U32 R0, RZ, RZ, UR40 ;  /* 0x00000028ff007e24 */ /* 0x000fe4000f8e00ff */
[----:B------:R-:W-:-:S03]  /*1700*/  IMAD.U32 R3, RZ, RZ, UR42 ;  /* 0x0000002aff037e24 */ /* 0x000fc6000f8e00ff */
[----:B------:R-:W-:Y:S01]  /*1710*/  SHF.L.U32 R0, R0, 0x1f, RZ ;  /* 0x0000001f00007819 */ /* 0x000fe200000006ff */
[----:B0-----:R-:W-:-:S06]  /*1720*/  ULEA UR4, UR5, UR4, 0x18 ;  /* 0x0000000405047291 */ /* 0x001fcc000f8ec03f */
[----:B------:R-:W-:-:S04]  /*1730*/  IMAD.U32 R6, RZ, RZ, UR4 ;  /* 0x00000004ff067e24 */ /* 0x000fc8000f8e00ff */
[----:B------:R-:W-:-:S04]  /*1740*/  IMAD R3, R3, 0x8, R6 ;  /* 0x0000000803037824 */ /* 0x000fc800078e0206 */
[----:B------:R0:W1:Y:S01]  /*1750*/  SYNCS.PHASECHK.TRANS64.TRYWAIT P1, [R3+URZ], R0 ;  /* 0x00000000030075a7 */ /* 0x000062000802017f */
[----:B------:R-:W-:Y:S05]  /*1760*/  @!P0 BRA `(.L_x_19) ;  /* 0x0000000000048947 */ /* 0x000fea0003800000 */
[----:B------:R-:W-:Y:S01]  /*1770*/  BPT.TRAP 0x1 ;  /* 0x000000040000795c */ /* 0x000fe20000300000 */
.L_x_19:
[----:B------:R-:W-:-:S05]  /*1780*/  IMAD.U32 R4, RZ, RZ, UR44 ;  /* 0x0000002cff047e24 */ /* 0x000fca000f8e00ff */
[----:B------:R-:W-:Y:S01]  /*1790*/  ISETP.GE.AND P2, PT, R4, 0x1, PT ;  /* 0x000000010400780c */ /* 0x000fe20003f46270 */
[----:B-1----:R-:W-:-:S12]  /*17a0*/  @P1 BRA `(.L_x_20) ;  /* 0x0000000000081947 */ /* 0x002fd80003800000 */
[----:B------:R-:W1:Y:S02]  /*17b0*/  SYNCS.PHASECHK.TRANS64.TRYWAIT P1, [R3+URZ], R0 ;  /* 0x00000000030075a7 */ /* 0x000e64000802017f */
[----:B-1----:R-:W-:Y:S05]  /*17c0*/  @!P1 BRA `(.L_x_21) ;  /* 0x0000004c00549947 */ /* 0x002fea0003800000 */
.L_x_20:
[----:B------:R-:W-:Y:S05]  /*17d0*/  WARPSYNC.ALL ;  /* 0x0000000000007948 */ /* 0x000fea0003800000 */
[----:B------:R-:W-:Y:S01]  /*17e0*/  R2UR UR4, R6 ;  /* 0x00000000060472ca */ /* 0x000fe200000e0000 */
[----:B------:R-:W-:Y:S01]  /*17f0*/  ULEA UR5, UR42, UR45, 0xb ;  /* 0x0000002d2a057291 */ /* 0x000fe2000f8e583f */
[----:B------:R-:W-:Y:S01]  /*1800*/  WARPGROUP.ARRIVE ;  /* 0x00000000000079c5 */ /* 0x000fe20000000000 */
[----:B------:R-:W-:Y:S01]  /*1810*/  UMOV UR9, 0x40000040 ;  /* 0x4000004000097882 */ /* 0x000fe20000000000 */
[----:B------:R-:W-:-:S04]  /*1820*/  UMOV UR11, 0x40000040 ;  /* 0x40000040000b7882 */ /* 0x000fc80000000000 */
[----:B------:R-:W-:-:S05]  /*1830*/  UMOV UR8, UR5 ;  /* 0x0000000500087c82 */ /* 0x000fca0008000000 */
[----:B------:R-:W-:-:S04]  /*1840*/  UIADD3 UR4, UR4, 0x20100, URZ ;  /* 0x0002010004047890 */ /* 0x000fc8000fffe03f */
[----:B------:R-:W-:-:S04]  /*1850*/  USHF.R.U32.HI UR4, URZ, 0x4, UR4 ;  /* 0x000000043f047899 */ /* 0x000fc80008011604 */
[----:B------:R-:W-:-:S04]  /*1860*/  ULOP3.LUT UR4, UR4, 0x3fff, URZ, 0xc0, !UPT ;  /* 0x00003fff04047892 */ /* 0x000fc8000f8ec03f */
[----:B------:R-:W-:-:S04]  /*1870*/  ULOP3.LUT UR4, UR4, 0x10000, URZ, 0xfc, !UPT ;  /* 0x0001000004047892 */ /* 0x000fc8000f8efc3f */
[----:B------:R-:W-:-:S07]  /*1880*/  ULEA UR6, UR42, UR4, 0xa ;  /* 0x000000042a067291 */ /* 0x000fce000f8e503f */
[----:B------:R-:W-:Y:S02]  /*1890*/  UMOV UR10, UR6 ;  /* 0x00000006000a7c82 */ /* 0x000fe40008000000 */
[----:B------:R-:W-:Y:S01]  /*18a0*/  HGMMA.64x64x16.F32 R24, gdesc[UR8], RZ, !UPT, gsb0 ;  /* 0x00e00000081879f0 */ /* 0x000fe2000c0008ff */
[----:B------:R-:W-:Y:S02]  /*18b0*/  UIADD3 UR8, UR5, 0x2, URZ ;  /* 0x0000000205087890 */ /* 0x000fe4000fffe03f */
[----:B------:R-:W-:Y:S01]  /*18c0*/  UIADD3 UR10, UR6, 0x2, URZ ;  /* 0x00000002060a7890 */ /* 0x000fe2000fffe03f */
[----:B------:R-:W-:Y:S01]  /*18d0*/  UMOV UR9, 0x40000040 ;  /* 0x4000004000097882 */ /* 0x000fe20000000000 */
[----:B------:R-:W-:Y:S01]  /*18e0*/  UMOV UR11, 0x40000040 ;  /* 0x40000040000b7882 */ /* 0x000fe20000000000 */
[----:B------:R-:W-:Y:S02]  /*18f0*/  WARPGROUP.DEPBAR.LE gsb0, 0x0 ;  /* 0x00008000000079c5 */ /* 0x000fe40000010000 */
[----:B------:R-:W-:-:S06]  /*1900*/  WARPGROUP.ARRIVE ;  /* 0x00000000000079c5 */ /* 0x000fcc0000000000 */
[----:B------:R-:W-:Y:S01]  /*1910*/  HGMMA.64x64x16.F32 R24, gdesc[UR8], R24, gsb0 ;  /* 0x00e00000081879f0 */ /* 0x000fe20008000818 */
        /* <DEDUP_REMOVED lines=41> */
[----:B------:R-:W-:Y:S03]  /*1bb0*/  HGMMA.64x64x16.F32 R24, gdesc[UR8], R24, gsb0 ;  /* 0x00e00000081879f0 */ /* 0x000fe60008000818 */
[----:B------:R-:W-:Y:S02]  /*1bc0*/  WARPGROUP.DEPBAR.LE gsb0, 0x0 ;  /* 0x00008000000079c5 */ /* 0x000fe40000010000 */
[----:B------:R-:W-:Y:S05]  /*1bd0*/  @!P2 BRA `(.L_x_22) ;  /* 0x000000040098a947 */ /* 0x000fea0003800000 */
[----:B------:R-:W-:Y:S01]  /*1be0*/  UIADD3 UR5, UR42, 0x1, URZ ;  /* 0x000000012a057890 */ /* 0x000fe2000fffe03f */
[----:B01----:R-:W-:Y:S02]  /*1bf0*/  IMAD.U32 R0, RZ, RZ, UR44 ;  /* 0x0000002cff007e24 */ /* 0x003fe4000f8e00ff */
[----:B------:R-:W-:Y:S01]  /*1c00*/  IMAD.U32 R3, RZ, RZ, UR42 ;  /* 0x0000002aff037e24 */ /* 0x000fe2000f8e00ff */
[----:B------:R-:W-:-:S04]  /*1c10*/  UISETP.NE.AND UP0, UPT, UR5, 0x4, UPT ;  /* 0x000000040500788c */ /* 0x000fc8000bf05270 */
[----:B------:R-:W-:Y:S02]  /*1c20*/  USEL UR6, URZ, 0x1, UP0 ;  /* 0x000000013f067887 */ /* 0x000fe40008000000 */
[----:B------:R-:W-:Y:S02]  /*1c30*/  USEL UR5, UR5, URZ, UP0 ;  /* 0x0000003f05057287 */ /* 0x000fe40008000000 */
[----:B------:R-:W-:-:S06]  /*1c40*/  ULOP3.LUT UR6, UR40, UR6, URZ, 0x3c, !UPT ;  /* 0x0000000628067292 */ /* 0x000fcc000f8e3c3f */
[----:B------:R-:W-:-:S07]  /*1c50*/  IMAD.U32 R7, RZ, RZ, UR6 ;  /* 0x00000006ff077e24 */ /* 0x000fce000f8e00ff */
.L_x_29:
[----:B------:R-:W-:Y:S05]  /*1c60*/  @!P0 BRA `(.L_x_23) ;  /* 0x0000000000048947 */ /* 0x000fea0003800000 */
[----:B------:R-:W-:Y:S01]  /*1c70*/  BPT.TRAP 0x1 ;  /* 0x000000040000795c */ /* 0x000fe20000300000 */
.L_x_23:
[----:B------:R-:W0:Y:S01]  /*1c80*/  S2UR UR7, SR_CgaCtaId ;  /* 0x00000000000779c3 */ /* 0x000e220000008800 */
[----:B------:R-:W-:Y:S01]  /*1c90*/  UMOV UR6, 0x400 ;  /* 0x0000040000067882 */ /* 0x000fe20000000000 */
[----:B------:R-:W-:Y:S01]  /*1ca0*/  IMAD.U32 R5, RZ, RZ, UR5 ;  /* 0x00000005ff057e24 */ /* 0x000fe2000f8e00ff */
[----:B------:R-:W-:Y:S01]  /*1cb0*/  SHF.L.U32 R4, R7, 0x1f, RZ ;  /* 0x0000001f07047819 */ /* 0x000fe200000006ff */
[----:B0-----:R-:W-:-:S06]  /*1cc0*/  ULEA UR6, UR7, UR6, 0x18 ;  /* 0x0000000607067291 */ /* 0x001fcc000f8ec03f */
[----:B------:R-:W-:-:S04]  /*1cd0*/  IMAD.U32 R6, RZ, RZ, UR6 ;  /* 0x00000006ff067e24 */ /* 0x000fc8000f8e00ff */
[----:B------:R-:W-:-:S04]  /*1ce0*/  IMAD R5, R5, 0x8, R6 ;  /* 0x0000000805057824 */ /* 0x000fc800078e0206 */
[----:B------:R0:W1:Y:S01]  /*1cf0*/  SYNCS.PHASECHK.TRANS64.TRYWAIT P1, [R5+URZ], R4 ;  /* 0x00000004050075a7 */ /* 0x000062000802017f */
[----:B------:R-:W-:Y:S05]  /*1d00*/  @!P0 BRA `(.L_x_24) ;  /* 0x0000000000048947 */ /* 0x000fea0003800000 */
[----:B------:R-:W-:Y:S01]  /*1d10*/  BPT.TRAP 0x1 ;  /* 0x000000040000795c */ /* 0x000fe20000300000 */
.L_x_24:
[----:B-1----:R-:W-:Y:S05]  /*1d20*/  @P1 BRA `(.L_x_25) ;  /* 0x0000000000081947 */ /* 0x002fea0003800000 */
[----:B------:R-:W1:Y:S02]  /*1d30*/  SYNCS.PHASECHK.TRANS64.TRYWAIT P1, [R5+URZ], R4 ;  /* 0x00000004050075a7 */ /* 0x000e64000802017f */
[----:B-1----:R-:W-:Y:S05]  /*1d40*/  @!P1 BRA `(.L_x_26) ;  /* 0x0000004800089947 */ /* 0x002fea0003800000 */
.L_x_25:
[----:B------:R-:W-:Y:S01]  /*1d50*/  ULEA UR6, UR5, UR45, 0xb ;  /* 0x0000002d05067291 */ /* 0x000fe2000f8e583f */
[----:B------:R-:W-:Y:S01]  /*1d60*/  WARPGROUP.ARRIVE ;  /* 0x00000000000079c5 */ /* 0x000fe20000000000 */
[----:B------:R-:W-:Y:S01]  /*1d70*/  ULEA UR7, UR5, UR4, 0xa ;  /* 0x0000000405077291 */ /* 0x000fe2000f8e503f */
[----:B------:R-:W-:Y:S01]  /*1d80*/  UMOV UR9, 0x40000040 ;  /* 0x4000004000097882 */ /* 0x000fe20000000000 */
[----:B------:R-:W-:-:S03]  /*1d90*/  UMOV UR11, 0x40000040 ;  /* 0x40000040000b7882 */ /* 0x000fc60000000000 */
[----:B------:R-:W-:Y:S02]  /*1da0*/  UMOV UR8, UR6 ;  /* 0x0000000600087c82 */ /* 0x000fe40008000000 */
[----:B------:R-:W-:Y:S02]  /*1db0*/  UMOV UR10, UR7 ;  /* 0x00000007000a7c82 */ /* 0x000fe40008000000 */
[----:B------:R-:W-:Y:S01]  /*1dc0*/  HGMMA.64x64x16.F32 R24, gdesc[UR8], R24, gsb0 ;  /* 0x00e00000081879f0 */ /* 0x000fe20008000818 */
[----:B------:R-:W-:Y:S02]  /*1dd0*/  UIADD3 UR8, UR6, 0x2, URZ ;  /* 0x0000000206087890 */ /* 0x000fe4000fffe03f */
[----:B------:R-:W-:Y:S01]  /*1de0*/  UIADD3 UR10, UR7, 0x2, URZ ;  /* 0x00000002070a7890 */ /* 0x000fe2000fffe03f */
[----:B------:R-:W-:Y:S01]  /*1df0*/  UMOV UR9, 0x40000040 ;  /* 0x4000004000097882 */ /* 0x000fe20000000000 */
[----:B------:R-:W-:Y:S01]  /*1e00*/  UMOV UR11, 0x40000040 ;  /* 0x40000040000b7882 */ /* 0x000fe20000000000 */
[----:B------:R-:W-:-:S02]  /*1e10*/  WARPGROUP.DEPBAR.LE gsb0, 0x0 ;  /* 0x00008000000079c5 */ /* 0x000fc40000010000 */
        /* <DEDUP_REMOVED lines=46> */
[----:B------:R-:W-:Y:S01]  /*2100*/  BPT.TRAP 0x1 ;  /* 0x000000040000795c */ /* 0x000fe20000300000 */
.L_x_27:
[----:B------:R-:W-:-:S13]  /*2110*/  ISETP.NE.AND P1, PT, R22, RZ, PT ;  /* 0x000000ff1600720c */ /* 0x000fda0003f25270 */
[----:B01----:R-:W-:-:S04]  /*2120*/  @P1 IMAD R4, R3, 0x8, R6 ;  /* 0x0000000803041824 */ /* 0x003fc800078e0206 */
[----:B------:R-:W-:-:S05]  /*2130*/  @P1 VIADD R4, R4, 0x20 ;  /* 0x0000002004041836 */ /* 0x000fca0000000000 */
[----:B------:R-:W-:-:S04]  /*2140*/  @P1 PRMT R4, R19, 0x654, R4 ;  /* 0x0000065413041816 */ /* 0x000fc80000000004 */
[----:B------:R0:W-:Y:S01]  /*2150*/  @P1 SYNCS.ARRIVE.TRANS64.RED.A1T0 RZ, [R4+URZ], RZ ;  /* 0x000000ff04ff19a7 */ /* 0x0001e2000810043f */
[----:B------:R-:W-:-:S13]  /*2160*/  ISETP.GT.U32.AND P1, PT, R18, 0x1, PT ;  /* 0x000000011200780c */ /* 0x000fda0003f24070 */
[----:B0-----:R-:W-:Y:S05]  /*2170*/  @P1 BRA `(.L_x_28) ;  /* 0x0000000000041947 */ /* 0x001fea0003800000 */
[----:B------:R-:W-:Y:S01]  /*2180*/  BPT.TRAP 0x1 ;  /* 0x000000040000795c */ /* 0x000fe20000300000 */
.L_x_28:
[----:B------:R-:W-:Y:S01]  /*2190*/  UIADD3 UR5, UR5, 0x1, URZ ;  /* 0x0000000105057890 */ /* 0x000fe2000fffe03f */
[C---:B------:R-:W-:Y:S01]  /*21a0*/  ISETP.GT.AND P2, PT, R0.reuse, 0x1, PT ;  /* 0x000000010000780c */ /* 0x040fe20003f44270 */
[----:B------:R-:W-:Y:S02]  /*21b0*/  VIADD R3, R3, 0x1 ;  /* 0x0000000103037836 */ /* 0x000fe40000000000 */
[----:B------:R-:W-:Y:S01]  /*21c0*/  UISETP.NE.AND UP0, UPT, UR5, 0x4, UPT ;  /* 0x000000040500788c */ /* 0x000fe2000bf05270 */
[----:B------:R-:W-:Y:S02]  /*21d0*/  VIADD R0, R0, 0xffffffff ;  /* 0xffffffff00007836 */ /* 0x000fe40000000000 */
[C---:B------:R-:W-:Y:S01]  /*21e0*/  ISETP.NE.AND P1, PT, R3.reuse, 0x4, PT ;  /* 0x000000040300780c */ /* 0x040fe20003f25270 */
[----:B------:R-:W-:Y:S02]  /*21f0*/  USEL UR6, URZ, 0x1, UP0 ;  /* 0x000000013f067887 */ /* 0x000fe40008000000 */
[----:B------:R-:W-:Y:S01]  /*2200*/  USEL UR5, UR5, URZ, UP0 ;  /* 0x0000003f05057287 */ /* 0x000fe20008000000 */
[----:B------:R-:W-:-:S03]  /*2210*/  SEL R3, R3, RZ, P1 ;  /* 0x000000ff03037207 */ /* 0x000fc60000800000 */
[----:B------:R-:W-:Y:S01]  /*2220*/  LOP3.LUT R7, R7, UR6, RZ, 0x3c, !PT ;  /* 0x0000000607077c12 */ /* 0x000fe2000f8e3cff */
[----:B------:R-:W-:Y:S07]  /*2230*/  @P2 BRA `(.L_x_29) ;  /* 0xfffffff800882947 */ /* 0x000fee000383ffff */
.L_x_22:
[----:B01----:R-:W0:Y:S02]  /*2240*/  LDC R0, c[0x0][0x28c] ;  /* 0x0000a300ff007b82 */ /* 0x003e240000000800 */
[----:B0-----:R-:W-:-:S13]  /*2250*/  ISETP.GE.AND P1, PT, R0, 0x1, PT ;  /* 0x000000010000780c */ /* 0x001fda0003f26270 */
[----:B------:R-:W-:Y:S05]  /*2260*/  @!P1 BRA `(.L_x_30) ;  /* 0x0000000000389947 */ /* 0x000fea0003800000 */
[----:B------:R-:W-:Y:S05]  /*2270*/  @!P0 BRA `(.L_x_31) ;  /* 0x0000000000048947 */ /* 0x000fea0003800000 */
[----:B------:R-:W-:Y:S01]  /*2280*/  BPT.TRAP 0x1 ;  /* 0x000000040000795c */ /* 0x000fe20000300000 */
.L_x_31:
[----:B------:R-:W-:-:S13]  /*2290*/  ISETP.NE.AND P0, PT, R22, RZ, PT ;  /* 0x000000ff1600720c */ /* 0x000fda0003f05270 */
[----:B------:R-:W-:-:S05]  /*22a0*/  VOTEU.ANY UP0, P0 ;  /* 0x00000000003f7886 */ /* 0x000fca0000000100 */
[----:B------:R-:W-:-:S06]  /*22b0*/  @UP0 UIADD3 UR4, UR44, UR42, URZ ;  /* 0x0000002a2c040290 */ /* 0x000fcc000fffe03f */
[----:B------:R-:W-:-:S04]  /*22c0*/  IMAD.U32 R0, RZ, RZ, UR4 ;  /* 0x00000004ff007e24 */ /* 0x000fc8000f8e00ff */
[----:B------:R-:W-:-:S05]  /*22d0*/  @P0 IMAD.SHL.U32 R0, R0, 0x8, RZ ;  /* 0x0000000800000824 */ /* 0x000fca00078e00ff */
[----:B------:R-:W-:-:S04]  /*22e0*/  @P0 LOP3.LUT R0, R0, 0x18, RZ, 0xc0, !PT ;  /* 0x0000001800000812 */ /* 0x000fc800078ec0ff */
[----:B------:R-:W-:-:S04]  /*22f0*/  @P0 IADD3 R0, R6, 0x20, R0 ;  /* 0x0000002006000810 */ /* 0x000fc80007ffe000 */
[----:B------:R-:W-:-:S04]  /*2300*/  @P0 PRMT R0, R19, 0x654, R0 ;  /* 0x0000065413000816 */ /* 0x000fc80000000000 */
[----:B------:R0:W-:Y:S01]  /*2310*/  @P0 SYNCS.ARRIVE.TRANS64.RED.A1T0 RZ, [R0+URZ], RZ ;  /* 0x000000ff00ff09a7 */ /* 0x0001e2000810043f */
[----:B------:R-:W-:-:S13]  /*2320*/  ISETP.GT.U32.AND P0, PT, R18, 0x1, PT ;  /* 0x000000011200780c */ /* 0x000fda0003f04070 */
[----:B0-----:R-:W-:Y:S05]  /*2330*/  @P0 BRA `(.L_x_30) ;  /* 0x0000000000040947 */ /* 0x001fea0003800000 */
[----:B------:R-:W-:Y:S01]  /*2340*/  BPT.TRAP 0x1 ;  /* 0x000000040000795c */ /* 0x000fe20000300000 */
.L_x_30:
[----:B------:R-:W-:Y:S01]  /*2350*/  IMAD.SHL.U32 R3, R70, 0x40, RZ ;  /* 0x0000004046037824 */ /* 0x000fe200078e00ff */
[----:B------:R-:W-:Y:S01]  /*2360*/  ULDC UR6, c[0x0][0x288] ;  /* 0x0000a20000067ab9 */ /* 0x000fe20000000800 */
[----:B------:R-:W-:Y:S01]  /*2370*/  SHF.R.S32.HI R13, RZ, 0x1f, R69 ;  /* 0x0000001fff0d7819 */ /* 0x000fe20000011445 */
[----:B------:R-:W-:Y:S01]  /*2380*/  IMAD.SHL.U32 R6, R71, 0x80, RZ ;  /* 0x0000008047067824 */ /* 0x000fe200078e00ff */
[----:B------:R-:W-:Y:S01]  /*2390*/  ULDC.64 UR4, c[0x0][0x5d0] ;  /* 0x0001740000047ab9 */ /* 0x000fe20000000a00 */
[----:B------:R-:W-:Y:S01]  /*23a0*/  LOP3.LUT R10, R3, 0x6, R63, 0xf8, !PT ;  /* 0x00000006030a7812 */ /* 0x000fe200078ef83f */
[----:B------:R-:W-:Y:S01]  /*23b0*/  IMAD.WIDE R70, R71, 0x80, R56 ;  /* 0x0000008047467825 */ /* 0x000fe200078e0238 */
[----:B------:R-:W-:Y:S01]  /*23c0*/  ISETP.GE.AND P0, PT, R3, UR6, PT ;  /* 0x0000000603007c0c */ /* 0x000fe2000bf06270 */
[----:B------:R-:W-:Y:S01]  /*23d0*/  ULDC UR6, c[0x0][0x284] ;  /* 0x0000a10000067ab9 */ /* 0x000fe20000000800 */
[----:B------:R-:W-:Y:S01]  /*23e0*/  SHF.R.S32.HI R11, RZ, 0x1f, R10 ;  /* 0x0000001fff0b7819 */ /* 0x000fe2000001140a */
[----:B------:R-:W-:Y:S01]  /*23f0*/  IMAD R0, R13, UR4, RZ ;  /* 0x000000040d007c24 */ /* 0x000fe2000f8e02ff */
[----:B------:R-:W-:-:S03]  /*2400*/  ISETP.GE.OR P0, PT, R6, UR6, P0 ;  /* 0x0000000606007c0c */ /* 0x000fc60008706670 */
[C---:B------:R-:W-:Y:S02]  /*2410*/  IMAD R7, R69.reuse, UR5, R0 ;  /* 0x0000000545077c24 */ /* 0x040fe4000f8e0200 */
[----:B------:R-:W-:Y:S01]  /*2420*/  IMAD.WIDE.U32 R4, R69, UR4, R10 ;  /* 0x0000000445047c25 */ /* 0x000fe2000f8e000a */
[----:B------:R-:W-:-:S03]  /*2430*/  ULDC.64 UR4, c[0x0][0x5c8] ;  /* 0x0001720000047ab9 */ /* 0x000fc60000000a00 */
[----:B------:R-:W-:Y:S02]  /*2440*/  IMAD R9, R71, UR4, RZ ;  /* 0x0000000447097c24 */ /* 0x000fe4000f8e02ff */
[----:B------:R-:W-:Y:S02]  /*2450*/  IMAD.IADD R5, R5, 0x1, R7 ;  /* 0x0000000105057824 */ /* 0x000fe400078e0207 */
[C---:B------:R-:W-:Y:S02]  /*2460*/  IMAD R9, R70.reuse, UR5, R9 ;  /* 0x0000000546097c24 */ /* 0x040fe4000f8e0209 */
[----:B------:R-:W-:-:S04]  /*2470*/  IMAD.WIDE.U32 R72, R70, UR4, R4 ;  /* 0x0000000446487c25 */ /* 0x000fc8000f8e0004 */
[----:B------:R-:W-:Y:S01]  /*2480*/  IMAD.MOV.U32 R0, RZ, RZ, -0x1 ;  /* 0xffffffffff007424 */ /* 0x000fe200078e00ff */
[----:B------:R-:W-:Y:S06]  /*2490*/  @P0 BRA `(.L_x_32) ;  /* 0x00000020009c0947 */ /* 0x000fec0003800000 */
[----:B-----5:R-:W-:Y:S01]  /*24a0*/  FSETP.NEU.AND P0, PT, R58, RZ, PT ;  /* 0x000000ff3a00720b */ /* 0x020fe20003f0d000 */
[----:B------:R-:W-:Y:S01]  /*24b0*/  IMAD.IADD R4, R62, 0x1, -R3 ;  /* 0x000000013e047824 */ /* 0x000fe200078e0a03 */
[----:B------:R-:W-:Y:S01]  /*24c0*/  BSSY B0, `(.L_x_32) ;  /* 0x0000224000007945 */ /* 0x000fe20003800000 */
[----:B------:R-:W-:Y:S02]  /*24d0*/  IMAD.IADD R3, R67, 0x1, -R6 ;  /* 0x0000000143037824 */ /* 0x000fe400078e0a06 */
[----:B------:R-:W-:Y:S01]  /*24e0*/  IMAD.IADD R83, R73, 0x1, R9 ;  /* 0x0000000149537824 */ /* 0x000fe200078e0209 */
[----:B------:R-:W-:-:S04]  /*24f0*/  ISETP.GT.AND P2, PT, R4, RZ, PT ;  /* 0x000000ff0400720c */ /* 0x000fc80003f44270 */
[----:B------:R-:W-:-:S03]  /*2500*/  ISETP.GT.AND P1, PT, R3, RZ, P2 ;  /* 0x000000ff0300720c */ /* 0x000fc60001724270 */
[----:B------:R-:W-:Y:S10]  /*2510*/  @!P0 BRA `(.L_x_33) ;  /* 0x0000001400e88947 */ /* 0x000ff40003800000 */
[----:B------:R-:W0:Y:S01]  /*2520*/  LDC.64 R76, c[0x0][0x5b8] ;  /* 0x00016e00ff4c7b82 */ /* 0x000e220000000a00 */
[----:B------:R-:W-:-:S07]  /*2530*/  ULDC.64 UR4, c[0x0][0x5c0] ;  /* 0x0001700000047ab9 */ /* 0x000fce0000000a00 */
[----:B------:R-:W1:Y:S08]  /*2540*/  LDC.64 R78, c[0x0][0x5b0] ;  /* 0x00016c00ff4e7b82 */ /* 0x000e700000000a00 */
[----:B------:R-:W2:Y:S01]  /*2550*/  LDC.64 R80, c[0x0][0x5a8] ;  /* 0x00016a00ff507b82 */ /* 0x000ea20000000a00 */
[-C--:B0-----:R-:W-:Y:S02]  /*2560*/  IMAD R6, R13, R76.reuse, RZ ;  /* 0x0000004c0d067224 */ /* 0x081fe400078e02ff */
[----:B------:R-:W-:-:S04]  /*2570*/  IMAD.WIDE.U32 R74, R69, R76, R10 ;  /* 0x0000004c454a7225 */ /* 0x000fc800078e000a */
[----:B------:R-:W-:Y:S02]  /*2580*/  IMAD R73, R69, R77, R6 ;  /* 0x0000004d45497224 */ /* 0x000fe400078e0206 */
[-C--:B-1----:R-:W-:Y:S02]  /*2590*/  IMAD R5, R71, R78.reuse, RZ ;  /* 0x0000004e47057224 */ /* 0x082fe400078e02ff */
[----:B------:R-:W-:Y:S02]  /*25a0*/  IMAD.IADD R13, R75, 0x1, R73 ;  /* 0x000000014b0d7824 */ /* 0x000fe400078e0249 */
[----:B------:R-:W-:Y:S02]  /*25b0*/  IMAD.MOV.U32 R12, RZ, RZ, R74 ;  /* 0x000000ffff0c7224 */ /* 0x000fe400078e004a */
[C---:B------:R-:W-:Y:S02]  /*25c0*/  IMAD R77, R70.reuse, R79, R5 ;  /* 0x0000004f464d7224 */ /* 0x040fe400078e0205 */
[----:B------:R-:W-:-:S04]  /*25d0*/  IMAD.WIDE.U32 R6, R70, R78, R12 ;  /* 0x0000004e46067225 */ /* 0x000fc800078e000c */
[----:B------:R-:W-:Y:S01]  /*25e0*/  IMAD.IADD R5, R7, 0x1, R77 ;  /* 0x0000000107057824 */ /* 0x000fe200078e024d */
[----:B--2---:R-:W-:-:S04]  /*25f0*/  LEA R14, P0, R6, R80, 0x1 ;  /* 0x00000050060e7211 */ /* 0x004fc800078008ff */
[----:B------:R-:W-:-:S05]  /*2600*/  LEA.HI.X R15, R6, R81, R5, 0x1, P0 ;  /* 0x00000051060f7211 */ /* 0x000fca00000f0c05 */
[----:B------:R0:W2:Y:S01]  /*2610*/  @P1 LDG.E.LTC128B.U16 R5, desc[UR36][R14.64] ;  /* 0x000000240e051981 */ /* 0x0000a2000c1e1520 */
[----:B------:R-:W-:Y:S01]  /*2620*/  LEA R8, P0, R72, UR4, 0x1 ;  /* 0x0000000448087c11 */ /* 0x000fe2000f8008ff */
[----:B------:R-:W-:Y:S01]  /*2630*/  IMAD.WIDE.U32 R6, R70, R78, R10 ;  /* 0x0000004e46067225 */ /* 0x000fe200078e000a */
[----:B------:R-:W-:Y:S03]  /*2640*/  BSSY B1, `(.L_x_34) ;  /* 0x0000012000017945 */ /* 0x000fe60003800000 */
[----:B------:R-:W-:Y:S02]  /*2650*/  IMAD.IADD R7, R77, 0x1, R7 ;  /* 0x000000014d077824 */ /* 0x000fe400078e0207 */
[----:B------:R-:W-:Y:S01]  /*2660*/  IMAD.WIDE.U32 R20, R69, R76, R6 ;  /* 0x0000004c45147225 */ /* 0x000fe200078e0006 */
[----:B0-----:R-:W-:-:S03]  /*2670*/  SHF.L.U64.HI R15, R78, 0x3, R79 ;  /* 0x000000034e0f7819 */ /* 0x001fc6000001024f */
[----:B------:R-:W-:Y:S01]  /*2680*/  IMAD.IADD R7, R73, 0x1, R21 ;  /* 0x0000000149077824 */ /* 0x000fe200078e0215 */
[----:B------:R-:W-:Y:S01]  /*2690*/  LEA R6, P4, R20, R80, 0x1 ;  /* 0x0000005014067211 */ /* 0x000fe200078808ff */
[----:B------:R-:W-:-:S03]  /*26a0*/  IMAD.SHL.U32 R14, R78, 0x8, RZ ;  /* 0x000000084e0e7824 */ /* 0x000fc600078e00ff */
[----:B------:R-:W-:Y:S01]  /*26b0*/  LEA.HI.X R7, R20, R81, R7, 0x1, P4 ;  /* 0x0000005114077211 */ /* 0x000fe200020f0c07 */
[----:B--2---:R-:W-:-:S05]  /*26c0*/  HADD2.F32 R9, -RZ, R5.H0_H0 ;  /* 0x20000005ff097230 */ /* 0x004fca0000004100 */
[----:B------:R-:W-:-:S04]  /*26d0*/  FMUL R9, R9, R58 ;  /* 0x0000003a09097220 */ /* 0x000fc80000400000 */
[----:B------:R-:W-:Y:S01]  /*26e0*/  FFMA R24, R24, R23, R9 ;  /* 0x0000001718187223 */ /* 0x000fe20000000009 */
[----:B------:R-:W-:Y:S02]  /*26f0*/  LEA.HI.X R9, R72, UR5, R83, 0x1, P0 ;  /* 0x0000000548097c11 */ /* 0x000fe400080f0c53 */
[----:B------:R-:W-:Y:S02]  /*2700*/  ISETP.GT.AND P0, PT, R4, 0x1, PT ;  /* 0x000000010400780c */ /* 0x000fe40003f04270 */
[----:B------:R-:W-:Y:S02]  /*2710*/  F2FP.F16.F32.PACK_AB R24, RZ, R24 ;  /* 0x00000018ff18723e */ /* 0x000fe400000000ff */
[----:B------:R-:W-:-:S03]  /*2720*/  ISETP.GT.AND P3, PT, R3, RZ, P0 ;  /* 0x000000ff0300720c */ /* 0x000fc60000764270 */
[----:B------:R0:W-:Y:S10]  /*2730*/  @P1 STG.E.U16 desc[UR36][R8.64], R24 ;  /* 0x0000001808001986 */ /* 0x0001f4000c101524 */
[----:B------:R-:W-:Y:S05]  /*2740*/  @!P3 BRA `(.L_x_35) ;  /* 0x000000000004b947 */ /* 0x000fea0003800000 */
[----:B------:R1:W5:Y:S02]  /*2750*/  LDG.E.LTC128B.U16 R5, desc[UR36][R6.64+0x2] ;  /* 0x0000022406057981 */ /* 0x000364000c1e1520 */
.L_x_35:
[----:B------:R-:W-:Y:S05]  /*2760*/  BSYNC B1 ;  /* 0x0000000000017941 */ /* 0x000fea0003800000 */
.L_x_34:
[----:B-----5:R-:W-:Y:S01]  /*2770*/  HADD2.F32 R71, -RZ, R5.H0_H0 ;  /* 0x20000005ff477230 */ /* 0x020fe20000004100 */
[----:B------:R-:W-:Y:S01]  /*2780*/  ISETP.GT.AND P2, PT, R3, 0x8, P2 ;  /* 0x000000080300780c */ /* 0x000fe20001744270 */
[----:B------:R-:W-:Y:S01]  /*2790*/  IMAD.WIDE.U32 R20, R70, R78, R14 ;  /* 0x0000004e46147225 */ /* 0x000fe200078e000e */
[----:B0-----:R-:W-:-:S03]  /*27a0*/  PRMT R24, R5, 0x7610, R24 ;  /* 0x0000761005187816 */ /* 0x001fc60000000018 */
[----:B------:R-:W-:Y:S01]  /*27b0*/  FMUL R12, R71, R58 ;  /* 0x0000003a470c7220 */ /* 0x000fe20000400000 */
[----:B------:R-:W-:Y:S01]  /*27c0*/  IMAD.IADD R77, R77, 0x1, R21 ;  /* 0x000000014d4d7824 */ /* 0x000fe200078e0215 */
[----:B------:R-:W-:Y:S02]  /*27d0*/  IADD3 R74, P1, R74, R20, RZ ;  /* 0x000000144a4a7210 */ /* 0x000fe40007f3e0ff */
[----:B------:R-:W-:-:S03]  /*27e0*/  FFMA R12, R25, R23, R12 ;  /* 0x00000017190c7223 */ /* 0x000fc6000000000c */
[----:B------:R-:W-:Y:S01]  /*27f0*/  IMAD.X R13, R77, 0x1, R13, P1 ;  /* 0x000000014d0d7824 */ /* 0x000fe200008e060d */
[C---:B------:R-:W-:Y:S02]  /*2800*/  LEA R14, P1, R74.reuse, R80, 0x1 ;  /* 0x000000504a0e7211 */ /* 0x040fe400078208ff */
[----:B------:R-:W-:Y:S02]  /*2810*/  F2FP.F16.F32.PACK_AB R12, RZ, R12 ;  /* 0x0000000cff0c723e */ /* 0x000fe400000000ff */
[----:B------:R-:W-:Y:S02]  /*2820*/  LEA.HI.X R15, R74, R81, R13, 0x1, P1 ;  /* 0x000000514a0f7211 */ /* 0x000fe400008f0c0d */
[----:B------:R-:W-:-:S05]  /*2830*/  PRMT R21, R12, 0x7610, R21 ;  /* 0x000076100c157816 */ /* 0x000fca0000000015 */
[----:B------:R0:W-:Y:S04]  /*2840*/  @P3 STG.E.U16 desc[UR36][R8.64+0x2], R21 ;  /* 0x0000021508003986 */ /* 0x0001e8000c101524 */
[----:B------:R-:W2:Y:S01]  /*2850*/  @P2 LDG.E.LTC128B.U16 R24, desc[UR36][R14.64] ;  /* 0x000000240e182981 */ /* 0x000ea2000c1e1520 */
[----:B------:R-:W-:Y:S01]  /*2860*/  IADD3 R20, P1, R10, R20, RZ ;  /* 0x000000140a147210 */ /* 0x000fe20007f3e0ff */
[----:B------:R-:W-:Y:S01]  /*2870*/  BSSY B1, `(.L_x_36) ;  /* 0x0000011000017945 */ /* 0x000fe20003800000 */
[----:B------:R-:W-:Y:S02]  /*2880*/  SHF.L.U64.HI R13, R59, 0x1, R60 ;  /* 0x000000013b0d7819 */ /* 0x000fe4000001023c */
[----:B------:R-:W-:Y:S01]  /*2890*/  ISETP.GT.AND P0, PT, R3, 0x8, P0 ;  /* 0x000000080300780c */ /* 0x000fe20000704270 */
[----:B0-----:R-:W-:Y:S01]  /*28a0*/  IMAD.X R21, R11, 0x1, R77, P1 ;  /* 0x000000010b157824 */ /* 0x001fe200008e064d */
[----:B------:R-:W-:Y:S01]  /*28b0*/  LEA R12, P1, R59, R8, 0x1 ;  /* 0x000000083b0c7211 */ /* 0x000fe200078208ff */
[----:B------:R-:W-:-:S04]  /*28c0*/  IMAD.WIDE.U32 R20, R69, R76, R20 ;  /* 0x0000004c45147225 */ /* 0x000fc800078e0014 */
[----:B------:R-:W-:Y:S01]  /*28d0*/  IMAD.X R13, R13, 0x1, R9, P1 ;  /* 0x000000010d0d7824 */ /* 0x000fe200008e0609 */
[----:B------:R-:W-:Y:S01]  /*28e0*/  LEA R10, P3, R20, R80, 0x1 ;  /* 0x00000050140a7211 */ /* 0x000fe200078608ff */
[----:B------:R-:W-:-:S05]  /*28f0*/  IMAD.IADD R11, R73, 0x1, R21 ;  /* 0x00000001490b7824 */ /* 0x000fca00078e0215 */
[----:B------:R-:W-:Y:S01]  /*2900*/  LEA.HI.X R11, R20, R81, R11, 0x1, P3 ;  /* 0x00000051140b7211 */ /* 0x000fe200018f0c0b */
[----:B--2---:R-:W-:-:S05]  /*2910*/  HADD2.F32 R5, -RZ, R24.H0_H0 ;  /* 0x20000018ff057230 */ /* 0x004fca0000004100 */
[----:B------:R-:W-:-:S04]  /*2920*/  FMUL R5, R5, R58 ;  /* 0x0000003a05057220 */ /* 0x000fc80000400000 */
[----:B------:R-:W-:-:S05]  /*2930*/  FFMA R5, R26, R23, R5 ;  /* 0x000000171a057223 */ /* 0x000fca0000000005 */
[----:B------:R-:W-:-:S05]  /*2940*/  F2FP.F16.F32.PACK_AB R5, RZ, R5 ;  /* 0x00000005ff05723e */ /* 0x000fca00000000ff */
[----:B------:R0:W-:Y:S01]  /*2950*/  @P2 STG.E.U16 desc[UR36][R12.64], R5 ;  /* 0x000000050c002986 */ /* 0x0001e2000c101524 */
[----:B------:R-:W-:Y:S05]  /*2960*/  @!P0 BRA `(.L_x_37) ;  /* 0x0000000000048947 */ /* 0x000fea0003800000 */
[----:B------:R2:W5:Y:S02]  /*2970*/  LDG.E.LTC128B.U16 R24, desc[UR36][R10.64+0x2] ;  /* 0x000002240a187981 */ /* 0x000564000c1e1520 */
.L_x_37:
[----:B------:R-:W-:Y:S05]  /*2980*/  BSYNC B1 ;  /* 0x0000000000017941 */ /* 0x000fea0003800000 */
.L_x_36:
[----:B0----5:R-:W-:Y:S01]  /*2990*/  HADD2.F32 R5, -RZ, R24.H0_H0 ;  /* 0x20000018ff057230 */ /* 0x021fe20000004100 */
[----:B------:R-:W-:Y:S01]  /*29a0*/  ISETP.GT.AND P1, PT, R4, 0x8, PT ;  /* 0x000000080400780c */ /* 0x000fe20003f24270 */
[----:B------:R-:W-:Y:S03]  /*29b0*/  BSSY B1, `(.L_x_38) ;  /* 0x0000008000017945 */ /* 0x000fe60003800000 */
[----:B------:R-:W-:Y:S01]  /*29c0*/  FMUL R14, R5, R58 ;  /* 0x0000003a050e7220 */ /* 0x000fe20000400000 */
[----:B------:R-:W-:-:S03]  /*29d0*/  ISETP.GT.AND P2, PT, R3, RZ, P1 ;  /* 0x000000ff0300720c */ /* 0x000fc60000f44270 */
[----:B------:R-:W-:-:S05]  /*29e0*/  FFMA R14, R27, R23, R14 ;  /* 0x000000171b0e7223 */ /* 0x000fca000000000e */
[----:B------:R-:W-:-:S05]  /*29f0*/  F2FP.F16.F32.PACK_AB R14, RZ, R14 ;  /* 0x0000000eff0e723e */ /* 0x000fca00000000ff */
[----:B------:R0:W-:Y:S01]  /*2a00*/  @P0 STG.E.U16 desc[UR36][R12.64+0x2], R14 ;  /* 0x0000020e0c000986 */ /* 0x0001e2000c101524 */
[----:B------:R-:W-:Y:S05]  /*2a10*/  @!P2 BRA `(.L_x_39) ;  /* 0x000000000004a947 */ /* 0x000fea0003800000 */
[----:B------:R3:W5:Y:S02]  /*2a20*/  LDG.E.LTC128B.U16 R24, desc[UR36][R6.64+0x10] ;  /* 0x0000102406187981 */ /* 0x000764000c1e1520 */
.L_x_39:
[----:B------:R-:W-:Y:S05]  /*2a30*/  BSYNC B1 ;  /* 0x0000000000017941 */ /* 0x000fea0003800000 */
.L_x_38:
[----:B-----5:R-:W-:Y:S01]  /*2a40*/  HADD2.F32 R5, -RZ, R24.H0_H0 ;  /* 0x20000018ff057230 */ /* 0x020fe20000004100 */
        /* <DEDUP_REMOVED lines=9> */
.L_x_41:
[----:B------:R-:W-:Y:S05]  /*2ae0*/  BSYNC B1 ;  /* 0x0000000000017941 */ /* 0x000fea0003800000 */
.L_x_40:
[----:B----45:R-:W-:Y:S01]  /*2af0*/  HADD2.F32 R5, -RZ, R24.H0_H0 ;  /* 0x20000018ff057230 */ /* 0x030fe20000004100 */
[----:B------:R-:W-:Y:S01]  /*2b00*/  ISETP.GT.AND P1, PT, R3, 0x8, P1 ;  /* 0x000000080300780c */ /* 0x000fe20000f24270 */
[----:B------:R-:W-:Y:S03]  /*2b10*/  BSSY B1, `(.L_x_42) ;  /* 0x0000007000017945 */ /* 0x000fe60003800000 */
[----:B0-----:R-:W-:-:S04]  /*2b20*/  FMUL R14, R5, R58 ;  /* 0x0000003a050e7220 */ /* 0x001fc80000400000 */
[----:B------:R-:W-:-:S05]  /*2b30*/  FFMA R14, R29, R23, R14 ;  /* 0x000000171d0e7223 */ /* 0x000fca000000000e */
[----:B------:R-:W-:-:S05]  /*2b40*/  F2FP.F16.F32.PACK_AB R14, RZ, R14 ;  /* 0x0000000eff0e723e */ /* 0x000fca00000000ff */
[----:B------:R0:W-:Y:S01]  /*2b50*/  @P3 STG.E.U16 desc[UR36][R8.64+0x12], R14 ;  /* 0x0000120e08003986 */ /* 0x0001e2000c101524 */
[----:B------:R-:W-:Y:S05]  /*2b60*/  @!P1 BRA `(.L_x_43) ;  /* 0x0000000000049947 */ /* 0x000fea0003800000 */
[----:B------:R4:W5:Y:S02]  /*2b70*/  LDG.E.LTC128B.U16 R24, desc[UR36][R10.64+0x10] ;  /* 0x000010240a187981 */ /* 0x000964000c1e1520 */
.L_x_43:
[----:B------:R-:W-:Y:S05]  /*2b80*/  BSYNC B1 ;  /* 0x0000000000017941 */ /* 0x000fea0003800000 */
.L_x_42:
[----:B-----5:R-:W-:Y:S01]  /*2b90*/  HADD2.F32 R5, -RZ, R24.H0_H0 ;  /* 0x20000018ff057230 */ /* 0x020fe20000004100 */
[----:B------:R-:W-:Y:S01]  /*2ba0*/  ISETP.GT.AND P0, PT, R3, 0x8, P0 ;  /* 0x000000080300780c */ /* 0x000fe20000704270 */
[----:B------:R-:W-:Y:S03]  /*2bb0*/  BSSY B1, `(.L_x_44) ;  /* 0x0000007000017945 */ /* 0x000fe60003800000 */
[----:B------:R-:W-:-:S04]  /*2bc0*/  FMUL R5, R5, R58 ;  /* 0x0000003a05057220 */ /* 0x000fc80000400000 */
[----:B------:R-:W-:-:S05]  /*2bd0*/  FFMA R5, R30, R23, R5 ;  /* 0x000000171e057223 */ /* 0x000fca0000000005 */
[----:B------:R-:W-:-:S05]  /*2be0*/  F2FP.F16.F32.PACK_AB R5, RZ, R5 ;  /* 0x00000005ff05723e */ /* 0x000fca00000000ff */
[----:B------:R0:W-:Y:S01]  /*2bf0*/  @P1 STG.E.U16 desc[UR36][R12.64+0x10], R5 ;  /* 0x000010050c001986 */ /* 0x0001e2000c101524 */
[----:B------:R-:W-:Y:S05]  /*2c00*/  @!P0 BRA `(.L_x_45) ;  /* 0x0000000000048947 */ /* 0x000fea0003800000 */
[----:B------:R0:W5:Y:S02]  /*2c10*/  LDG.E.LTC128B.U16 R24, desc[UR36][R10.64+0x12] ;  /* 0x000012240a187981 */ /* 0x000164000c1e1520 */
.L_x_45:
[----:B------:R-:W-:Y:S05]  /*2c20*/  BSYNC B1 ;  /* 0x0000000000017941 */ /* 0x000fea0003800000 */
.L_x_44:
        /* <DEDUP_REMOVED lines=10> */
.L_x_47:
[----:B------:R-:W-:Y:S05]  /*2cd0*/  BSYNC B1 ;  /* 0x0000000000017941 */ /* 0x000fea0003800000 */
.L_x_46:
        /* <DEDUP_REMOVED lines=10> */
.L_x_49:
[----:B------:R-:W-:Y:S05]  /*2d80*/  BSYNC B1 ;  /* 0x0000000000017941 */ /* 0x000fea0003800000 */
.L_x_48:
[----:B0----5:R-:W-:Y:S01]  /*2d90*/  HADD2.F32 R5, -RZ, R24.H0_H0 ;  /* 0x20000018ff057230 */ /* 0x021fe20000004100 */
        /* <DEDUP_REMOVED lines=8> */
.L_x_51:
[----:B------:R-:W-:Y:S05]  /*2e20*/  BSYNC B1 ;  /* 0x0000000000017941 */ /* 0x000fea0003800000 */
.L_x_50:
        /* <DEDUP_REMOVED lines=9> */
.L_x_53:
[----:B------:R-:W-:Y:S05]  /*2ec0*/  BSYNC B1 ;  /* 0x0000000000017941 */ /* 0x000fea0003800000 */
.L_x_52:
        /* <DEDUP_REMOVED lines=10> */
.L_x_55:
[----:B------:R-:W-:Y:S05]  /*2f70*/  BSYNC B1 ;  /* 0x0000000000017941 */ /* 0x000fea0003800000 */
.L_x_54:
        /* <DEDUP_REMOVED lines=10> */
.L_x_57:
[----:B------:R-:W-:Y:S05]  /*3020*/  BSYNC B1 ;  /* 0x0000000000017941 */ /* 0x000fea0003800000 */
.L_x_56:
        /* <DEDUP_REMOVED lines=9> */
.L_x_59:
[----:B------:R-:W-:Y:S05]  /*30c0*/  BSYNC B1 ;  /* 0x0000000000017941 */ /* 0x000fea0003800000 */
.L_x_58:
        /* <DEDUP_REMOVED lines=9> */
.L_x_61:
[----:B------:R-:W-:Y:S05]  /*3160*/  BSYNC B1 ;  /* 0x0000000000017941 */ /* 0x000fea0003800000 */
.L_x_60:
        /* <DEDUP_REMOVED lines=10> */
.L_x_63:
[----:B------:R-:W-:Y:S05]  /*3210*/  BSYNC B1 ;  /* 0x0000000000017941 */ /* 0x000fea0003800000 */
.L_x_62:
        /* <DEDUP_REMOVED lines=10> */
.L_x_65:
[----:B------:R-:W-:Y:S05]  /*32c0*/  BSYNC B1 ;  /* 0x0000000000017941 */ /* 0x000fea0003800000 */
.L_x_64:
        /* <DEDUP_REMOVED lines=9> */
.L_x_67:
[----:B------:R-:W-:Y:S05]  /*3360*/  BSYNC B1 ;  /* 0x0000000000017941 */ /* 0x000fea0003800000 */
.L_x_66:
        /* <DEDUP_REMOVED lines=9> */
.L_x_69:
[----:B------:R-:W-:Y:S05]  /*3400*/  BSYNC B1 ;  /* 0x0000000000017941 */ /* 0x000fea0003800000 */
.L_x_68:
        /* <DEDUP_REMOVED lines=10> */
.L_x_71:
[----:B------:R-:W-:Y:S05]  /*34b0*/  BSYNC B1 ;  /* 0x0000000000017941 */ /* 0x000fea0003800000 */
.L_x_70:
        /* <DEDUP_REMOVED lines=10> */
.L_x_73:
[----:B------:R-:W-:Y:S05]  /*3560*/  BSYNC B1 ;  /* 0x0000000000017941 */ /* 0x000fea0003800000 */
.L_x_72:
        /* <DEDUP_REMOVED lines=9> */
.L_x_75:
[----:B------:R-:W-:Y:S05]  /*3600*/  BSYNC B1 ;  /* 0x0000000000017941 */ /* 0x000fea0003800000 */
.L_x_74:
        /* <DEDUP_REMOVED lines=9> */
.L_x_77:
[----:B------:R-:W-:Y:S05]  /*36a0*/  BSYNC B1 ;  /* 0x0000000000017941 */ /* 0x000fea0003800000 */
.L_x_76:
        /* <DEDUP_REMOVED lines=10> */
.L_x_79:
[----:B------:R-:W-:Y:S05]  /*3750*/  BSYNC B1 ;  /* 0x0000000000017941 */ /* 0x000fea0003800000 */
.L_x_78:
        /* <DEDUP_REMOVED lines=10> */
.L_x_81:
[----:B------:R-:W-:Y:S05]  /*3800*/  BSYNC B1 ;  /* 0x0000000000017941 */ /* 0x000fea0003800000 */
.L_x_80:
        /* <DEDUP_REMOVED lines=9> */
.L_x_83:
[----:B------:R-:W-:Y:S05]  /*38a0*/  BSYNC B1 ;  /* 0x0000000000017941 */ /* 0x000fea0003800000 */
.L_x_82:
        /* <DEDUP_REMOVED lines=9> */
.L_x_85:
[----:B------:R-:W-:Y:S05]  /*3940*/  BSYNC B1 ;  /* 0x0000000000017941 */ /* 0x000fea0003800000 */
.L_x_84:
        /* <DEDUP_REMOVED lines=10> */
.L_x_87:
[----:B------:R-:W-:Y:S05]  /*39f0*/  BSYNC B1 ;  /* 0x0000000000017941 */ /* 0x000fea0003800000 */
.L_x_86:
[----:B-----5:R-:W-:Y:S01]  /*3a00*/  HADD2.F32 R5, -RZ, R24.H0_H0 ;  /* 0x20000018ff057230 */ /* 0x020fe20000004100 */
[----:B------:R-:W-:Y:S01]  /*3a10*/  ISETP.GT.AND P0, PT, R4, 0x39, PT ;  /* 0x000000390400780c */ /* 0x000fe20003f04270 */
[----:B------:R-:W-:Y:S01]  /*3a20*/  @P2 IMAD.MOV.U32 R4, RZ, RZ, R8 ;  /* 0x000000ffff042224 */ /* 0x000fe200078e0008 */
[----:B------:R-:W-:Y:S02]  /*3a30*/  BSSY B1, `(.L_x_88) ;  /* 0x000000a000017945 */ /* 0x000fe40003800000 */
[----:B------:R-:W-:Y:S01]  /*3a40*/  FMUL R5, R5, R58 ;  /* 0x0000003a05057220 */ /* 0x000fe20000400000 */
[----:B------:R-:W-:-:S03]  /*3a50*/  ISETP.GT.AND P3, PT, R3, RZ, P0 ;  /* 0x000000ff0300720c */ /* 0x000fc60000764270 */
[----:B------:R-:W-:-:S05]  /*3a60*/  FFMA R5, R52, R23, R5 ;  /* 0x0000001734057223 */ /* 0x000fca0000000005 */
[----:B------:R-:W-:-:S04]  /*3a70*/  F2FP.F16.F32.PACK_AB R5, RZ, R5 ;  /* 0x00000005ff05723e */ /* 0x000fc800000000ff */
[----:B0-----:R-:W-:Y:S01]  /*3a80*/  PRMT R14, R5, 0x7610, R14 ;  /* 0x00007610050e7816 */ /* 0x001fe2000000000e */
[----:B------:R-:W-:-:S05]  /*3a90*/  @P2 IMAD.MOV.U32 R5, RZ, RZ, R9 ;  /* 0x000000ffff052224 */ /* 0x000fca00078e0009 */
[----:B------:R0:W-:Y:S01]  /*3aa0*/  @P2 STG.E.U16 desc[UR36][R4.64+0x70], R14 ;  /* 0x0000700e04002986 */ /* 0x0001e2000c101524 */
[----:B------:R-:W-:Y:S05]  /*3ab0*/  @!P3 BRA `(.L_x_89) ;  /* 0x000000000004b947 */ /* 0x000fea0003800000 */
[----:B------:R0:W5:Y:S02]  /*3ac0*/  LDG.E.LTC128B.U16 R24, desc[UR36][R6.64+0x72] ;  /* 0x0000722406187981 */ /* 0x000164000c1e1520 */
.L_x_89:
[----:B------:R-:W-:Y:S05]  /*3ad0*/  BSYNC B1 ;  /* 0x0000000000017941 */ /* 0x000fea0003800000 */
.L_x_88:
        /* <DEDUP_REMOVED lines=9> */
.L_x_91:
[----:B------:R-:W-:Y:S05]  /*3b70*/  BSYNC B1 ;  /* 0x0000000000017941 */ /* 0x000fea0003800000 */
.L_x_90:
[----:B-----5:R-:W-:Y:S01]  /*3b80*/  HADD2.F32 R5, -RZ, R24.H0_H0 ;  /* 0x20000018ff057230 */ /* 0x020fe20000004100 */
[----:B------:R-:W-:Y:S01]  /*3b90*/  ISETP.GT.AND P0, PT, R3, 0x8, P0 ;  /* 0x000000080300780c */ /* 0x000fe20000704270 */
[----:B0-----:R-:W-:Y:S01]  /*3ba0*/  @P1 IMAD.MOV.U32 R4, RZ, RZ, R12 ;  /* 0x000000ffff041224 */ /* 0x001fe200078e000c */
[----:B------:R-:W-:Y:S02]  /*3bb0*/  BSSY B1, `(.L_x_92) ;  /* 0x0000009000017945 */ /* 0x000fe40003800000 */
[----:B------:R-:W-:-:S04]  /*3bc0*/  FMUL R5, R5, R58 ;  /* 0x0000003a05057220 */ /* 0x000fc80000400000 */
[----:B------:R-:W-:-:S05]  /*3bd0*/  FFMA R5, R54, R23, R5 ;  /* 0x0000001736057223 */ /* 0x000fca0000000005 */
[----:B------:R-:W-:-:S04]  /*3be0*/  F2FP.F16.F32.PACK_AB R5, RZ, R5 ;  /* 0x00000005ff05723e */ /* 0x000fc800000000ff */
[----:B-1-3--:R-:W-:Y:S01]  /*3bf0*/  PRMT R6, R5, 0x7610, R6 ;  /* 0x0000761005067816 */ /* 0x00afe20000000006 */
[----:B------:R-:W-:-:S05]  /*3c00*/  @P1 IMAD.MOV.U32 R5, RZ, RZ, R13 ;  /* 0x000000ffff051224 */ /* 0x000fca00078e000d */
[----:B------:R0:W-:Y:S01]  /*3c10*/  @P1 STG.E.U16 desc[UR36][R4.64+0x70], R6 ;  /* 0x0000700604001986 */ /* 0x0001e2000c101524 */
[----:B------:R-:W-:Y:S05]  /*3c20*/  @!P0 BRA `(.L_x_93) ;  /* 0x0000000000048947 */ /* 0x000fea0003800000 */
[----:B------:R1:W5:Y:S02]  /*3c30*/  LDG.E.LTC128B.U16 R24, desc[UR36][R10.64+0x72] ;  /* 0x000072240a187981 */ /* 0x000364000c1e1520 */
.L_x_93:
[----:B------:R-:W-:Y:S05]  /*3c40*/  BSYNC B1 ;  /* 0x0000000000017941 */ /* 0x000fea0003800000 */
.L_x_92:
[----:B------:R-:W-:Y:S05]  /*3c50*/  @!P0 BRA `(.L_x_94) ;  /* 0x0000000800a88947 */ /* 0x000fea0003800000 */
[----:B-----5:R-:W-:-:S05]  /*3c60*/  HADD2.F32 R3, -RZ, R24.H0_H0 ;  /* 0x20000018ff037230 */ /* 0x020fca0000004100 */
[----:B0-----:R-:W-:-:S04]  /*3c70*/  FMUL R4, R3, R58 ;  /* 0x0000003a03047220 */ /* 0x001fc80000400000 */
[----:B------:R-:W-:-:S05]  /*3c80*/  FFMA R4, R55, R23, R4 ;  /* 0x0000001737047223 */ /* 0x000fca0000000004 */
[----:B------:R-:W-:-:S05]  /*3c90*/  F2FP.F16.F32.PACK_AB R4, RZ, R4 ;  /* 0x00000004ff04723e */ /* 0x000fca00000000ff */
[----:B------:R3:W-:Y:S01]  /*3ca0*/  STG.E.U16 desc[UR36][R12.64+0x72], R4 ;  /* 0x000072040c007986 */ /* 0x0007e2000c101524 */
[----:B------:R-:W-:Y:S05]  /*3cb0*/  BRA `(.L_x_94) ;  /* 0x0000000800907947 */ /* 0x000fea0003800000 */
.L_x_33:
[----:B------:R-:W-:Y:S01]  /*3cc0*/  ISETP.GT.AND P3, PT, R4, 0x1, PT ;  /* 0x000000010400780c */ /* 0x000fe20003f64270 */
[----:B------:R-:W-:Y:S01]  /*3cd0*/  ULDC.64 UR4, c[0x0][0x5c0] ;  /* 0x0001700000047ab9 */ /* 0x000fe20000000a00 */
[-C--:B------:R-:W-:Y:S01]  /*3ce0*/  FMUL R24, R24, R23.reuse ;  /* 0x0000001718187220 */ /* 0x080fe20000400000 */
[----:B------:R-:W-:Y:S01]  /*3cf0*/  LEA R6, P4, R72, UR4, 0x1 ;  /* 0x0000000448067c11 */ /* 0x000fe2000f8808ff */
[-C--:B------:R-:W-:Y:S01]  /*3d00*/  FMUL R25, R25, R23.reuse ;  /* 0x0000001719197220 */ /* 0x080fe20000400000 */
[----:B------:R-:W-:Y:S01]  /*3d10*/  ISETP.GT.AND P0, PT, R3, RZ, P3 ;  /* 0x000000ff0300720c */ /* 0x000fe20001f04270 */
[-C--:B------:R-:W-:Y:S01]  /*3d20*/  FMUL R26, R26, R23.reuse ;  /* 0x000000171a1a7220 */ /* 0x080fe20000400000 */
[----:B------:R-:W-:Y:S01]  /*3d30*/  F2FP.F16.F32.PACK_AB R24, RZ, R24 ;  /* 0x00000018ff18723e */ /* 0x000fe200000000ff */
[-C--:B------:R-:W-:Y:S01]  /*3d40*/  FMUL R27, R27, R23.reuse ;  /* 0x000000171b1b7220 */ /* 0x080fe20000400000 */
[----:B------:R-:W-:Y:S01]  /*3d50*/  LEA.HI.X R7, R72, UR5, R83, 0x1, P4 ;  /* 0x0000000548077c11 */ /* 0x000fe2000a0f0c53 */
[----:B------:R-:W-:Y:S01]  /*3d60*/  FMUL R28, R28, R23 ;  /* 0x000000171c1c7220 */ /* 0x000fe20000400000 */
[----:B------:R-:W-:Y:S01]  /*3d70*/  F2FP.F16.F32.PACK_AB R25, RZ, R25 ;  /* 0x00000019ff19723e */ /* 0x000fe200000000ff */
[-C--:B------:R-:W-:Y:S01]  /*3d80*/  FMUL R29, R29, R23.reuse ;  /* 0x000000171d1d7220 */ /* 0x080fe20000400000 */
[----:B------:R-:W-:Y:S01]  /*3d90*/  ISETP.GT.AND P2, PT, R3, 0x8, P2 ;  /* 0x000000080300780c */ /* 0x000fe20001744270 */
[----:B------:R-:W-:Y:S01]  /*3da0*/  @P1 STG.E.U16 desc[UR36][R6.64], R24 ;  /* 0x0000001806001986 */ /* 0x000fe2000c101524 */
[----:B------:R-:W-:Y:S01]  /*3db0*/  ISETP.GT.AND P1, PT, R4, 0x8, PT ;  /* 0x000000080400780c */ /* 0x000fe20003f24270 */
[-C--:B------:R-:W-:Y:S01]  /*3dc0*/  FMUL R30, R30, R23.reuse ;  /* 0x000000171e1e7220 */ /* 0x080fe20000400000 */
[C---:B------:R-:W-:Y:S01]  /*3dd0*/  SHF.L.U64.HI R5, R59.reuse, 0x1, R60 ;  /* 0x000000013b057819 */ /* 0x040fe2000001023c */
[----:B------:R-:W-:Y:S01]  /*3de0*/  @P0 STG.E.U16 desc[UR36][R6.64+0x2], R25 ;  /* 0x0000021906000986 */ /* 0x000fe2000c101524 */
[----:B------:R-:W-:Y:S01]  /*3df0*/  LEA R8, P5, R59, R6, 0x1 ;  /* 0x000000063b087211 */ /* 0x000fe200078a08ff */
[-C--:B------:R-:W-:Y:S01]  /*3e00*/  FMUL R31, R31, R23.reuse ;  /* 0x000000171f1f7220 */ /* 0x080fe20000400000 */
[----:B------:R-:W-:Y:S01]  /*3e10*/  ISETP.GT.AND P3, PT, R3, 0x8, P3 ;  /* 0x000000080300780c */ /* 0x000fe20001f64270 */
[-C--:B------:R-:W-:Y:S01]  /*3e20*/  FMUL R32, R32, R23.reuse ;  /* 0x0000001720207220 */ /* 0x080fe20000400000 */
[----:B------:R-:W-:Y:S01]  /*3e30*/  ISETP.GT.AND P0, PT, R4, 0x9, PT ;  /* 0x000000090400780c */ /* 0x000fe20003f04270 */
[----:B------:R-:W-:Y:S01]  /*3e40*/  IMAD.X R9, R5, 0x1, R7, P5 ;  /* 0x0000000105097824 */ /* 0x000fe200028e0607 */
[----:B------:R-:W-:Y:S01]  /*3e50*/  ISETP.GT.AND P4, PT, R3, RZ, P1 ;  /* 0x000000ff0300720c */ /* 0x000fe20000f84270 */
[-C--:B------:R-:W-:Y:S01]  /*3e60*/  FMUL R33, R33, R23.reuse ;  /* 0x0000001721217220 */ /* 0x080fe20000400000 */
[----:B------:R-:W-:Y:S01]  /*3e70*/  F2FP.F16.F32.PACK_AB R26, RZ, R26 ;  /* 0x0000001aff1a723e */ /* 0x000fe200000000ff */
[-C--:B------:R-:W-:Y:S01]  /*3e80*/  FMUL R34, R34, R23.reuse ;  /* 0x0000001722227220 */ /* 0x080fe20000400000 */
[----:B------:R-:W-:Y:S01]  /*3e90*/  ISETP.GT.AND P5, PT, R3, RZ, P0 ;  /* 0x000000ff0300720c */ /* 0x000fe200007a4270 */
[----:B------:R-:W-:Y:S01]  /*3ea0*/  FMUL R35, R35, R23 ;  /* 0x0000001723237220 */ /* 0x000fe20000400000 */
[----:B------:R-:W-:Y:S01]  /*3eb0*/  F2FP.F16.F32.PACK_AB R27, RZ, R27 ;  /* 0x0000001bff1b723e */ /* 0x000fe200000000ff */
[----:B------:R-:W-:Y:S01]  /*3ec0*/  @P2 STG.E.U16 desc[UR36][R8.64], R26 ;  /* 0x0000001a08002986 */ /* 0x000fe2000c101524 */
[----:B------:R-:W-:Y:S01]  /*3ed0*/  F2FP.F16.F32.PACK_AB R28, RZ, R28 ;  /* 0x0000001cff1c723e */ /* 0x000fe200000000ff */
[-C--:B------:R-:W-:Y:S01]  /*3ee0*/  FMUL R36, R36, R23.reuse ;  /* 0x0000001724247220 */ /* 0x080fe20000400000 */
[----:B------:R-:W-:Y:S01]  /*3ef0*/  ISETP.GT.AND P2, PT, R3, 0x8, P1 ;  /* 0x000000080300780c */ /* 0x000fe20000f44270 */
[----:B------:R-:W-:Y:S01]  /*3f00*/  @P3 STG.E.U16 desc[UR36][R8.64+0x2], R27 ;  /* 0x0000021b08003986 */ /* 0x000fe2000c101524 */
[----:B------:R-:W-:Y:S01]  /*3f10*/  ISETP.GT.AND P1, PT, R4, 0x10, PT ;  /* 0x000000100400780c */ /* 0x000fe20003f24270 */
[----:B------:R-:W-:Y:S01]  /*3f20*/  FMUL R37, R37, R23 ;  /* 0x0000001725257220 */ /* 0x000fe20000400000 */
[----:B------:R-:W-:Y:S01]  /*3f30*/  F2FP.F16.F32.PACK_AB R29, RZ, R29 ;  /* 0x0000001dff1d723e */ /* 0x000fe200000000ff */
[----:B------:R-:W-:Y:S01]  /*3f40*/  @P4 STG.E.U16 desc[UR36][R6.64+0x10], R28 ;  /* 0x0000101c06004986 */ /* 0x000fe2000c101524 */
[C---:B------:R-:W-:Y:S01]  /*3f50*/  ISETP.GT.AND P3, PT, R3.reuse, 0x8, P0 ;  /* 0x000000080300780c */ /* 0x040fe20000764270 */
[-C--:B------:R-:W-:Y:S01]  /*3f60*/  FMUL R38, R38, R23.reuse ;  /* 0x0000001726267220 */ /* 0x080fe20000400000 */
[----:B------:R-:W-:Y:S01]  /*3f70*/  ISETP.GT.AND P0, PT, R4, 0x11, PT ;  /* 0x000000110400780c */ /* 0x000fe20003f04270 */
[----:B------:R-:W-:Y:S01]  /*3f80*/  @P5 STG.E.U16 desc[UR36][R6.64+0x12], R29 ;  /* 0x0000121d06005986 */ /* 0x000fe2000c101524 */
        /* <DEDUP_REMOVED lines=42> */
[----:B------:R-:W-:Y:S01]  /*4230*/  ISETP.GT.AND P5, PT, R3, RZ, P0 ;  /* 0x000000ff0300720c */ /* 0x000fe200007a4270 */
[-C--:B------:R-:W-:Y:S01]  /*4240*/  FMUL R52, R52, R23.reuse ;  /* 0x0000001734347220 */ /* 0x080fe20000400000 */
[----:B------:R-:W-:Y:S01]  /*4250*/  F2FP.F16.F32.PACK_AB R38, RZ, R38 ;  /* 0x00000026ff26723e */ /* 0x000fe200000000ff */
[----:B------:R-:W-:Y:S01]  /*4260*/  FMUL R53, R53, R23 ;  /* 0x0000001735357220 */ /* 0x000fe20000400000 */
[----:B------:R-:W-:Y:S01]  /*4270*/  F2FP.F16.F32.PACK_AB R39, RZ, R39 ;  /* 0x00000027ff27723e */ /* 0x000fe200000000ff */
[----:B------:R-:W-:Y:S01]  /*4280*/  FMUL R54, R54, R23 ;  /* 0x0000001736367220 */ /* 0x000fe20000400000 */
[----:B------:R-:W-:Y:S01]  /*4290*/  F2FP.F16.F32.PACK_AB R40, RZ, R40 ;  /* 0x00000028ff28723e */ /* 0x000fe200000000ff */
[----:B------:R-:W-:Y:S01]  /*42a0*/  @P2 STG.E.U16 desc[UR36][R8.64+0x30], R38 ;  /* 0x0000302608002986 */ /* 0x000fe2000c101524 */
[----:B------:R-:W-:Y:S01]  /*42b0*/  F2FP.F16.F32.PACK_AB R41, RZ, R41 ;  /* 0x00000029ff29723e */ /* 0x000fe200000000ff */
[----:B------:R-:W-:Y:S01]  /*42c0*/  FMUL R55, R55, R23 ;  /* 0x0000001737377220 */ /* 0x000fe20000400000 */
[C---:B------:R-:W-:Y:S01]  /*42d0*/  ISETP.GT.AND P1, PT, R3.reuse, 0x8, P1 ;  /* 0x000000080300780c */ /* 0x040fe20000f24270 */
[----:B------:R-:W-:Y:S01]  /*42e0*/  @P3 STG.E.U16 desc[UR36][R8.64+0x32], R39 ;  /* 0x0000322708003986 */ /* 0x000fe2000c101524 */
[----:B------:R-:W-:-:S02]  /*42f0*/  ISETP.GT.AND P2, PT, R3, 0x8, P0 ;  /* 0x000000080300780c */ /* 0x000fc40000744270 */
[C---:B------:R-:W-:Y:S01]  /*4300*/  ISETP.GT.AND P0, PT, R4.reuse, 0x29, PT ;  /* 0x000000290400780c */ /* 0x040fe20003f04270 */
[----:B------:R-:W-:Y:S01]  /*4310*/  @P4 STG.E.U16 desc[UR36][R6.64+0x40], R40 ;  /* 0x0000402806004986 */ /* 0x000fe2000c101524 */
[----:B------:R-:W-:Y:S02]  /*4320*/  ISETP.GT.AND P4, PT, R4, 0x28, PT ;  /* 0x000000280400780c */ /* 0x000fe40003f84270 */
[----:B------:R-:W-:Y:S01]  /*4330*/  F2FP.F16.F32.PACK_AB R42, RZ, R42 ;  /* 0x0000002aff2a723e */ /* 0x000fe200000000ff */
[----:B------:R-:W-:Y:S01]  /*4340*/  @P5 STG.E.U16 desc[UR36][R6.64+0x42], R41 ;  /* 0x0000422906005986 */ /* 0x000fe2000c101524 */
[C---:B------:R-:W-:Y:S02]  /*4350*/  ISETP.GT.AND P5, PT, R3.reuse, RZ, P4 ;  /* 0x000000ff0300720c */ /* 0x040fe400027a4270 */
[----:B------:R-:W-:Y:S01]  /*4360*/  ISETP.GT.AND P3, PT, R3, RZ, P0 ;  /* 0x000000ff0300720c */ /* 0x000fe20000764270 */
[----:B------:R-:W-:Y:S01]  /*4370*/  @P1 STG.E.U16 desc[UR36][R8.64+0x40], R42 ;  /* 0x0000402a08001986 */ /* 0x000fe2000c101524 */
[----:B------:R-:W-:-:S02]  /*4380*/  F2FP.F16.F32.PACK_AB R43, RZ, R43 ;  /* 0x0000002bff2b723e */ /* 0x000fc400000000ff */
[----:B------:R-:W-:Y:S02]  /*4390*/  F2FP.F16.F32.PACK_AB R44, RZ, R44 ;  /* 0x0000002cff2c723e */ /* 0x000fe400000000ff */
[C---:B------:R-:W-:Y:S01]  /*43a0*/  ISETP.GT.AND P4, PT, R3.reuse, 0x8, P4 ;  /* 0x000000080300780c */ /* 0x040fe20002784270 */
[----:B------:R-:W-:Y:S01]  /*43b0*/  @P2 STG.E.U16 desc[UR36][R8.64+0x42], R43 ;  /* 0x0000422b08002986 */ /* 0x000fe2000c101524 */
[----:B------:R-:W-:Y:S02]  /*43c0*/  F2FP.F16.F32.PACK_AB R45, RZ, R45 ;  /* 0x0000002dff2d723e */ /* 0x000fe400000000ff */
[C---:B------:R-:W-:Y:S01]  /*43d0*/  ISETP.GT.AND P2, PT, R4.reuse, 0x31, PT ;  /* 0x000000310400780c */ /* 0x040fe20003f44270 */
[----:B------:R-:W-:Y:S01]  /*43e0*/  @P5 STG.E.U16 desc[UR36][R6.64+0x50], R44 ;  /* 0x0000502c06005986 */ /* 0x000fe2000c101524 */
[----:B------:R-:W-:Y:S02]  /*43f0*/  ISETP.GT.AND P5, PT, R3, 0x8, P0 ;  /* 0x000000080300780c */ /* 0x000fe400007a4270 */
[C---:B------:R-:W-:Y:S01]  /*4400*/  ISETP.GT.AND P1, PT, R4.reuse, 0x38, PT ;  /* 0x000000380400780c */ /* 0x040fe20003f24270 */
[----:B------:R-:W-:Y:S01]  /*4410*/  @P3 STG.E.U16 desc[UR36][R6.64+0x52], R45 ;  /* 0x0000522d06003986 */ /* 0x000fe2000c101524 */
[----:B------:R-:W-:-:S02]  /*4420*/  ISETP.GT.AND P3, PT, R4, 0x30, PT ;  /* 0x000000300400780c */ /* 0x000fc40003f64270 */
[----:B------:R-:W-:Y:S01]  /*4430*/  ISETP.GT.AND P0, PT, R4, 0x39, PT ;  /* 0x000000390400780c */ /* 0x000fe20003f04270 */
[----:B------:R-:W-:Y:S01]  /*4440*/  @P4 IMAD.MOV.U32 R4, RZ, RZ, R8 ;  /* 0x000000ffff044224 */ /* 0x000fe200078e0008 */
[----:B------:R-:W-:Y:S01]  /*4450*/  F2FP.F16.F32.PACK_AB R46, RZ, R46 ;  /* 0x0000002eff2e723e */ /* 0x000fe200000000ff */
[----:B------:R-:W-:Y:S01]  /*4460*/  @P4 IMAD.MOV.U32 R5, RZ, RZ, R9 ;  /* 0x000000ffff054224 */ /* 0x000fe200078e0009 */
[----:B------:R-:W-:Y:S02]  /*4470*/  F2FP.F16.F32.PACK_AB R47, RZ, R47 ;  /* 0x0000002fff2f723e */ /* 0x000fe400000000ff */
[----:B------:R-:W-:Y:S02]  /*4480*/  F2FP.F16.F32.PACK_AB R48, RZ, R48 ;  /* 0x00000030ff30723e */ /* 0x000fe400000000ff */
[----:B------:R0:W-:Y:S01]  /*4490*/  @P4 STG.E.U16 desc[UR36][R4.64+0x50], R46 ;  /* 0x0000502e04004986 */ /* 0x0001e2000c101524 */
[----:B------:R-:W-:Y:S02]  /*44a0*/  ISETP.GT.AND P4, PT, R3, RZ, P2 ;  /* 0x000000ff0300720c */ /* 0x000fe40001784270 */
[----:B------:R-:W-:-:S02]  /*44b0*/  F2FP.F16.F32.PACK_AB R49, RZ, R49 ;  /* 0x00000031ff31723e */ /* 0x000fc400000000ff */
[----:B------:R-:W-:Y:S02]  /*44c0*/  ISETP.GT.AND P2, PT, R3, 0x8, P2 ;  /* 0x000000080300780c */ /* 0x000fe40001744270 */
[----:B------:R-:W-:Y:S02]  /*44d0*/  F2FP.F16.F32.PACK_AB R50, RZ, R50 ;  /* 0x00000032ff32723e */ /* 0x000fe400000000ff */
[----:B------:R-:W-:Y:S02]  /*44e0*/  F2FP.F16.F32.PACK_AB R51, RZ, R51 ;  /* 0x00000033ff33723e */ /* 0x000fe400000000ff */
[----:B------:R-:W-:Y:S01]  /*44f0*/  F2FP.F16.F32.PACK_AB R52, RZ, R52 ;  /* 0x00000034ff34723e */ /* 0x000fe200000000ff */
[----:B0-----:R-:W-:Y:S01]  /*4500*/  @P5 IMAD.MOV.U32 R4, RZ, RZ, R8 ;  /* 0x000000ffff045224 */ /* 0x001fe200078e0008 */
[----:B------:R-:W-:Y:S01]  /*4510*/  F2FP.F16.F32.PACK_AB R53, RZ, R53 ;  /* 0x00000035ff35723e */ /* 0x000fe200000000ff */
[----:B------:R-:W-:Y:S01]  /*4520*/  @P5 IMAD.MOV.U32 R5, RZ, RZ, R9 ;  /* 0x000000ffff055224 */ /* 0x000fe200078e0009 */
[----:B------:R-:W-:-:S02]  /*4530*/  F2FP.F16.F32.PACK_AB R54, RZ, R54 ;  /* 0x00000036ff36723e */ /* 0x000fc400000000ff */
[----:B------:R-:W-:Y:S02]  /*4540*/  F2FP.F16.F32.PACK_AB R55, RZ, R55 ;  /* 0x00000037ff37723e */ /* 0x000fe400000000ff */
[----:B------:R0:W-:Y:S01]  /*4550*/  @P5 STG.E.U16 desc[UR36][R4.64+0x52], R47 ;  /* 0x0000522f04005986 */ /* 0x0001e2000c101524 */
[C---:B------:R-:W-:Y:S02]  /*4560*/  ISETP.GT.AND P5, PT, R3.reuse, RZ, P3 ;  /* 0x000000ff0300720c */ /* 0x040fe40001fa4270 */
[----:B------:R-:W-:-:S11]  /*4570*/  ISETP.GT.AND P3, PT, R3, 0x8, P3 ;  /* 0x000000080300780c */ /* 0x000fd60001f64270 */
[----:B0-----:R-:W-:Y:S02]  /*4580*/  @P5 IMAD.MOV.U32 R4, RZ, RZ, R6 ;  /* 0x000000ffff045224 */ /* 0x001fe400078e0006 */
[----:B------:R-:W-:-:S05]  /*4590*/  @P5 IMAD.MOV.U32 R5, RZ, RZ, R7 ;  /* 0x000000ffff055224 */ /* 0x000fca00078e0007 */
[----:B------:R0:W-:Y:S01]  /*45a0*/  @P5 STG.E.U16 desc[UR36][R4.64+0x60], R48 ;  /* 0x0000603004005986 */ /* 0x0001e2000c101524 */
[C---:B------:R-:W-:Y:S02]  /*45b0*/  ISETP.GT.AND P5, PT, R3.reuse, RZ, P0 ;  /* 0x000000ff0300720c */ /* 0x040fe400007a4270 */
[----:B------:R-:W-:Y:S01]  /*45c0*/  ISETP.GT.AND P0, PT, R3, 0x8, P0 ;  /* 0x000000080300780c */ /* 0x000fe20000704270 */
[----:B0-----:R-:W-:Y:S02]  /*45d0*/  @P4 IMAD.MOV.U32 R4, RZ, RZ, R6 ;  /* 0x000000ffff044224 */ /* 0x001fe400078e0006 */
[----:B------:R-:W-:-:S05]  /*45e0*/  @P4 IMAD.MOV.U32 R5, RZ, RZ, R7 ;  /* 0x000000ffff054224 */ /* 0x000fca00078e0007 */
[----:B------:R0:W-:Y:S01]  /*45f0*/  @P4 STG.E.U16 desc[UR36][R4.64+0x62], R49 ;  /* 0x0000623104004986 */ /* 0x0001e2000c101524 */
[C---:B------:R-:W-:Y:S02]  /*4600*/  ISETP.GT.AND P4, PT, R3.reuse, RZ, P1 ;  /* 0x000000ff0300720c */ /* 0x040fe40000f84270 */
[----:B------:R-:W-:Y:S01]  /*4610*/  ISETP.GT.AND P1, PT, R3, 0x8, P1 ;  /* 0x000000080300780c */ /* 0x000fe20000f24270 */
[----:B0-----:R-:W-:Y:S02]  /*4620*/  @P3 IMAD.MOV.U32 R4, RZ, RZ, R8 ;  /* 0x000000ffff043224 */ /* 0x001fe400078e0008 */
[----:B------:R-:W-:-:S05]  /*4630*/  @P3 IMAD.MOV.U32 R5, RZ, RZ, R9 ;  /* 0x000000ffff053224 */ /* 0x000fca00078e0009 */
[----:B------:R0:W-:Y:S02]  /*4640*/  @P3 STG.E.U16 desc[UR36][R4.64+0x60], R50 ;  /* 0x0000603204003986 */ /* 0x0001e4000c101524 */
[----:B0-----:R-:W-:Y:S02]  /*4650*/  @P2 IMAD.MOV.U32 R4, RZ, RZ, R8 ;  /* 0x000000ffff042224 */ /* 0x001fe400078e0008 */
[----:B------:R-:W-:-:S05]  /*4660*/  @P2 IMAD.MOV.U32 R5, RZ, RZ, R9 ;  /* 0x000000ffff052224 */ /* 0x000fca00078e0009 */
[----:B------:R0:W-:Y:S02]  /*4670*/  @P2 STG.E.U16 desc[UR36][R4.64+0x62], R51 ;  /* 0x0000623304002986 */ /* 0x0001e4000c101524 */
[----:B0-----:R-:W-:Y:S02]  /*4680*/  @P4 IMAD.MOV.U32 R4, RZ, RZ, R6 ;  /* 0x000000ffff044224 */ /* 0x001fe400078e0006 */
[----:B------:R-:W-:-:S05]  /*4690*/  @P4 IMAD.MOV.U32 R5, RZ, RZ, R7 ;  /* 0x000000ffff054224 */ /* 0x000fca00078e0007 */
[----:B------:R0:W-:Y:S04]  /*46a0*/  @P4 STG.E.U16 desc[UR36][R4.64+0x70], R52 ;  /* 0x0000703404004986 */ /* 0x0001e8000c101524 */
[----:B------:R1:W-:Y:S01]  /*46b0*/  @P5 STG.E.U16 desc[UR36][R6.64+0x72], R53 ;  /* 0x0000723506005986 */ /* 0x0003e2000c101524 */
[----:B0-----:R-:W-:Y:S02]  /*46c0*/  @P1 IMAD.MOV.U32 R4, RZ, RZ, R8 ;  /* 0x000000ffff041224 */ /* 0x001fe400078e0008 */
[----:B------:R-:W-:-:S05]  /*46d0*/  @P1 IMAD.MOV.U32 R5, RZ, RZ, R9 ;  /* 0x000000ffff051224 */ /* 0x000fca00078e0009 */
[----:B------:R1:W-:Y:S04]  /*46e0*/  @P1 STG.E.U16 desc[UR36][R4.64+0x70], R54 ;  /* 0x0000703604001986 */ /* 0x0003e8000c101524 */
[----:B------:R1:W-:Y:S02]  /*46f0*/  @P0 STG.E.U16 desc[UR36][R8.64+0x72], R55 ;  /* 0x0000723708000986 */ /* 0x0003e4000c101524 */
.L_x_94:
[----:B------:R-:W-:Y:S05]  /*4700*/  BSYNC B0 ;  /* 0x0000000000007941 */ /* 0x000fea0003800000 */
.L_x_32:
[----:B------:R-:W-:Y:S01]  /*4710*/  IADD3 R16, P0, R16, UR38, RZ ;  /* 0x0000002610107c10 */ /* 0x000fe2000ff1e0ff */
[----:B------:R-:W-:Y:S01]  /*4720*/  ULDC.64 UR4, c[0x0][0x650] ;  /* 0x0001940000047ab9 */ /* 0x000fe20000000a00 */
[----:B------:R-:W-:Y:S01]  /*4730*/  PRMT R3, RZ, 0x7610, R3 ;  /* 0x00007610ff037816 */ /* 0x000fe20000000003 */
[----:B------:R-:W-:Y:S01]  /*4740*/  IMAD.MOV.U32 R70, RZ, RZ, -0x1 ;  /* 0xffffffffff467424 */ /* 0x000fe200078e00ff */
[----:B------:R-:W-:Y:S01]  /*4750*/  IADD3.X R17, R17, UR41, RZ, P0, !PT ;  /* 0x0000002911117c10 */ /* 0x000fe200087fe4ff */
[----:B------:R-:W-:Y:S01]  /*4760*/  IMAD.MOV.U32 R69, RZ, RZ, -0x1 ;  /* 0xffffffffff457424 */ /* 0x000fe200078e00ff */
[----:B------:R-:W-:-:S04]  /*4770*/  ISETP.GE.U32.AND P0, PT, R16, UR4, PT ;  /* 0x0000000410007c0c */ /* 0x000fc8000bf06070 */
[----:B------:R-:W-:-:S13]  /*4780*/  ISETP.GE.U32.AND.EX P0, PT, R17, UR5, PT, P0 ;  /* 0x0000000511007c0c */ /* 0x000fda000bf06100 */
[----:B------:R-:W-:Y:S05]  /*4790*/  @P0 BRA `(.L_x_95) ;  /* 0x00000004004c0947 */ /* 0x000fea0003800000 */
[----:B-12-4-:R-:W1:Y:S01]  /*47a0*/  LDC.64 R10, c[0x0][0x628] ;  /* 0x00018a00ff0a7b82 */ /* 0x016e620000000a00 */
[----:B---3--:R-:W2:Y:S01]  /*47b0*/  S2R R12, SR_CTAID.X ;  /* 0x00000000000c7919 */ /* 0x008ea20000002500 */
[----:B------:R-:W-:Y:S02]  /*47c0*/  IMAD.MOV.U32 R8, RZ, RZ, R16 ;  /* 0x000000ffff087224 */ /* 0x000fe400078e0010 */
[----:B------:R-:W-:Y:S01]  /*47d0*/  IMAD.MOV.U32 R9, RZ, RZ, R17 ;  /* 0x000000ffff097224 */ /* 0x000fe200078e0011 */
[----:B------:R-:W3:Y:S03]  /*47e0*/  S2R R20, SR_CTAID.Y ;  /* 0x0000000000147919 */ /* 0x000ee60000002600 */
[----:B------:R-:W4:Y:S08]  /*47f0*/  LDC R0, c[0x0][0x630] ;  /* 0x00018c00ff007b82 */ /* 0x000f300000000800 */
[----:B------:R-:W0:Y:S01]  /*4800*/  LDC.64 R14, c[0x0][0x620] ;  /* 0x00018800ff0e7b82 */ /* 0x000e220000000a00 */
[----:B-1----:R-:W-:-:S04]  /*4810*/  ISETP.NE.U32.AND P0, PT, R10, RZ, PT ;  /* 0x000000ff0a00720c */ /* 0x002fc80003f05070 */
[----:B------:R-:W-:-:S13]  /*4820*/  ISETP.NE.AND.EX P0, PT, R11, RZ, PT, P0 ;  /* 0x000000ff0b00720c */ /* 0x000fda0003f05300 */
[----:B0-234-:R-:W-:Y:S05]  /*4830*/  @!P0 BRA `(.L_x_96) ;  /* 0x0000000000288947 */ /* 0x01dfea0003800000 */
        /* <DEDUP_REMOVED lines=10> */
.L_x_96:
[-CC-:B------:R-:W-:Y:S01]  /*48e0*/  SHF.R.U64 R69, R8, R0.reuse, R9.reuse ;  /* 0x0000000008457219 */ /* 0x180fe20000001209 */
[----:B------:R-:W0:Y:S01]  /*48f0*/  LDC.64 R26, c[0x0][0x640] ;  /* 0x00019000ff1a7b82 */ /* 0x000e220000000a00 */
[----:B------:R-:W-:Y:S01]  /*4900*/  SHF.R.U32.HI R0, RZ, R0, R9 ;  /* 0x00000000ff007219 */ /* 0x000fe20000011609 */
[----:B------:R-:W-:Y:S01]  /*4910*/  ULDC UR4, c[0x0][0x150] ;  /* 0x0000540000047ab9 */ /* 0x000fe20000000800 */
[----:B------:R-:W-:Y:S02]  /*4920*/  IADD3 R3, P0, RZ, -R69, RZ ;  /* 0x80000045ff037210 */ /* 0x000fe40007f1e0ff */
[----:B------:R-:W-:-:S03]  /*4930*/  I2FP.F32.U32 R7, R12 ;  /* 0x0000000c00077245 */ /* 0x000fc60000201000 */
[----:B------:R-:W1:Y:S01]  /*4940*/  LDC R6, c[0x0][0x618] ;  /* 0x00018600ff067b82 */ /* 0x000e620000000800 */
[----:B------:R-:W-:Y:S02]  /*4950*/  IMAD.X R5, RZ, RZ, ~R0, P0 ;  /* 0x000000ffff057224 */ /* 0x000fe400000e0e00 */
[----:B------:R-:W-:Y:S01]  /*4960*/  FMUL R7, R7, UR4 ;  /* 0x0000000407077c20 */ /* 0x000fe20008400000 */
[----:B------:R-:W-:Y:S01]  /*4970*/  ULDC UR4, c[0x0][0x154] ;  /* 0x0000550000047ab9 */ /* 0x000fe20000000800 */
[-C--:B------:R-:W-:Y:S02]  /*4980*/  IMAD R0, R5, R14.reuse, RZ ;  /* 0x0000000e05007224 */ /* 0x080fe400078e02ff */
[C---:B------:R-:W-:Y:S01]  /*4990*/  IMAD.WIDE.U32 R4, R3.reuse, R14, R16 ;  /* 0x0000000e03047225 */ /* 0x040fe200078e0010 */
[----:B------:R-:W2:Y:S01]  /*49a0*/  LDC R8, c[0x0][0x608] ;  /* 0x00018200ff087b82 */ /* 0x000ea20000000800 */
[----:B------:R-:W3:Y:S02]  /*49b0*/  F2I.U32.TRUNC.NTZ R7, R7 ;  /* 0x0000000700077305 */ /* 0x000ee4000020f000 */
[----:B------:R-:W-:Y:S01]  /*49c0*/  IMAD R3, R3, R15, R0 ;  /* 0x0000000f03037224 */ /* 0x000fe200078e0200 */
[----:B------:R-:W-:-:S03]  /*49d0*/  I2FP.F32.U32 R0, R20 ;  /* 0x0000001400007245 */ /* 0x000fc60000201000 */
[----:B------:R-:W-:Y:S01]  /*49e0*/  IMAD.IADD R3, R5, 0x1, R3 ;  /* 0x0000000105037824 */ /* 0x000fe200078e0203 */
[----:B------:R-:W4:Y:S01]  /*49f0*/  LDC R11, c[0x0][0x658] ;  /* 0x00019600ff0b7b82 */ /* 0x000f220000000800 */
[----:B0-----:R-:W-:-:S04]  /*4a00*/  ISETP.NE.U32.AND P0, PT, R26, RZ, PT ;  /* 0x000000ff1a00720c */ /* 0x001fc80003f05070 */
[----:B------:R-:W-:-:S03]  /*4a10*/  ISETP.NE.AND.EX P0, PT, R27, RZ, PT, P0 ;  /* 0x000000ff1b00720c */ /* 0x000fc60003f05300 */
[----:B------:R-:W0:Y:S01]  /*4a20*/  LDC R9, c[0x0][0x144] ;  /* 0x00005100ff097b82 */ /* 0x000e220000000800 */
[-C--:B-1----:R-:W-:Y:S01]  /*4a30*/  SHF.R.U64 R10, R4, R6.reuse, R3 ;  /* 0x00000006040a7219 */ /* 0x082fe20000001203 */
[----:B---3--:R-:W-:Y:S01]  /*4a40*/  IMAD.MOV R7, RZ, RZ, -R7 ;  /* 0x000000ffff077224 */ /* 0x008fe200078e0a07 */
[----:B------:R-:W-:Y:S01]  /*4a50*/  SHF.R.U32.HI R3, RZ, R6, R3 ;  /* 0x00000006ff037219 */ /* 0x000fe20000011603 */
[----:B------:R-:W-:-:S04]  /*4a60*/  FMUL R6, R0, UR4 ;  /* 0x0000000400067c20 */ /* 0x000fc80008400000 */
[----:B------:R-:W1:Y:S01]  /*4a70*/  LDC R21, c[0x0][0x148] ;  /* 0x00005200ff157b82 */ /* 0x000e620000000800 */
[----:B------:R3:W0:Y:S01]  /*4a80*/  F2I.U32.TRUNC.NTZ R14, R6 ;  /* 0x00000006000e7305 */ /* 0x000622000020f000 */
[-CC-:B--2---:R-:W-:Y:S02]  /*4a90*/  SHF.R.U64 R13, R10, R8.reuse, R3.reuse ;  /* 0x000000080a0d7219 */ /* 0x184fe40000001203 */
[----:B------:R-:W-:-:S04]  /*4aa0*/  SHF.R.U32.HI R0, RZ, R8, R3 ;  /* 0x00000008ff007219 */ /* 0x000fc80000011603 */
[----:B-----5:R-:W2:Y:S01]  /*4ab0*/  LDC R24, c[0x0][0x648] ;  /* 0x00019200ff187b82 */ /* 0x020ea20000000800 */
[-CC-:B----4-:R-:W-:Y:S02]  /*4ac0*/  SHF.R.U64 R15, R13, R11.reuse, R0.reuse ;  /* 0x0000000b0d0f7219 */ /* 0x190fe40000001200 */
[----:B------:R-:W-:-:S03]  /*4ad0*/  SHF.R.U32.HI R5, RZ, R11, R0 ;  /* 0x0000000bff057219 */ /* 0x000fc60000011600 */
[----:B------:R-:W-:Y:S02]  /*4ae0*/  IMAD.MOV.U32 R4, RZ, RZ, R15 ;  /* 0x000000ffff047224 */ /* 0x000fe400078e000f */
[----:B------:R-:W4:Y:S01]  /*4af0*/  LDC R28, c[0x0][0x638] ;  /* 0x00018e00ff1c7b82 */ /* 0x000f220000000800 */
[----:B0-----:R-:W-:-:S07]  /*4b00*/  IMAD R25, R9, R7, R12 ;  /* 0x0000000709197224 */ /* 0x001fce00078e020c */
[----:B------:R-:W0:Y:S08]  /*4b10*/  LDC R29, c[0x0][0x610] ;  /* 0x00018400ff1d7b82 */ /* 0x000e300000000800 */
[----:B------:R-:W0:Y:S01]  /*4b20*/  LDC R30, c[0x0][0x600] ;  /* 0x00018000ff1e7b82 */ /* 0x000e220000000800 */
[----:B-123--:R-:W-:Y:S05]  /*4b30*/  @!P0 BRA `(.L_x_97) ;  /* 0x0000000000288947 */ /* 0x00efea0003800000 */
[----:B------:R-:W1:Y:S02]  /*4b40*/  LDC R0, c[0x0][0x64c] ;  /* 0x00019300ff007b82 */ /* 0x000e640000000800 */
[----:B-1----:R-:W-:-:S05]  /*4b50*/  IADD3 R3, P0, R15, R0, RZ ;  /* 0x000000000f037210 */ /* 0x002fca0007f1e0ff */
        /* <DEDUP_REMOVED lines=8> */
.L_x_97:
[----:B------:R-:W-:Y:S01]  /*4be0*/  ISETP.NE.AND P0, PT, R2, 0x1, PT ;  /* 0x000000010200780c */ /* 0x000fe20003f05270 */
[----:B------:R-:W-:Y:S01]  /*4bf0*/  IMAD.MOV R14, RZ, RZ, -R14 ;  /* 0x000000ffff0e7224 */ /* 0x000fe200078e0a0e */
[----:B------:R-:W-:Y:S02]  /*4c00*/  SHF.R.U64 R3, R4, R24, R5 ;  /* 0x0000001804037219 */ /* 0x000fe40000001205 */
[----:B------:R-:W-:Y:S02]  /*4c10*/  LOP3.LUT R0, R13, R66, RZ, 0xc0, !PT ;  /* 0x000000420d007212 */ /* 0x000fe400078ec0ff */
[----:B------:R-:W-:Y:S01]  /*4c20*/  LOP3.LUT R10, R10, R65, RZ, 0xc0, !PT ;  /* 0x000000410a0a7212 */ /* 0x000fe200078ec0ff */
[----:B------:R-:W-:Y:S02]  /*4c30*/  IMAD.MOV R4, RZ, RZ, -R3 ;  /* 0x000000ffff047224 */ /* 0x000fe400078e0a03 */
[----:B------:R-:W-:Y:S02]  /*4c40*/  IMAD R0, R61, R3, R0 ;  /* 0x000000033d007224 */ /* 0x000fe400078e0200 */
[----:B----4-:R-:W-:-:S02]  /*4c50*/  IMAD R3, R4, R28, R15 ;  /* 0x0000001c04037224 */ /* 0x010fc400078e020f */
[----:B------:R-:W-:Y:S02]  /*4c60*/  @P0 IMAD R25, R21, R14, R20 ;  /* 0x0000000e15190224 */ /* 0x000fe400078e0214 */
[----:B0-----:R-:W-:Y:S02]  /*4c70*/  IMAD R5, R3, R30, R10 ;  /* 0x0000001e03057224 */ /* 0x001fe400078e020a */
[----:B------:R-:W-:Y:S02]  /*4c80*/  IMAD R0, R0, R29, R25 ;  /* 0x0000001d00007224 */ /* 0x000fe400078e0219 */
[----:B------:R-:W-:-:S03]  /*4c90*/  IMAD.MOV.U32 R4, RZ, RZ, 0x1 ;  /* 0x00000001ff047424 */ /* 0x000fc600078e00ff */
[----:B------:R-:W-:Y:S02]  /*4ca0*/  SEL R70, R5, R0, !P0 ;  /* 0x0000000005467207 */ /* 0x000fe40004000000 */
[----:B------:R-:W-:Y:S02]  /*4cb0*/  PRMT R3, R4, 0x7610, R3 ;  /* 0x0000761004037816 */ /* 0x000fe40000000003 */
[----:B------:R-:W-:-:S07]  /*4cc0*/  SEL R0, R0, R5, !P0 ;  /* 0x0000000500007207 */ /* 0x000fce0004000000 */
.L_x_95:
[----:B------:R-:W-:Y:S01]  /*4cd0*/  UIADD3 UR42, UR43, UR42, URZ ;  /* 0x0000002a2b2a7290 */ /* 0x000fe2000fffe03f */
[----:B------:R-:W-:Y:S01]  /*4ce0*/  LOP3.LUT P0, RZ, R3, 0xff, RZ, 0xc0, !PT ;  /* 0x000000ff03ff7812 */ /* 0x000fe2000780c0ff */
[----:B------:R-:W-:Y:S02]  /*4cf0*/  IMAD.MOV.U32 R71, RZ, RZ, R0 ;  /* 0x000000ffff477224 */ /* 0x000fe400078e0000 */
[----:B------:R-:W-:Y:S02]  /*4d00*/  USHF.R.U32.HI UR4, URZ, 0x2, UR42 ;  /* 0x000000023f047899 */ /* 0x000fe4000801162a */
[----:B------:R-:W-:Y:S02]  /*4d10*/  UISETP.GT.U32.AND UP1, UPT, UR42, 0x3, UPT ;  /* 0x000000032a00788c */ /* 0x000fe4000bf24070 */
[----:B------:R-:W-:Y:S02]  /*4d20*/  ULOP3.LUT UR4, UR4, 0x1, URZ, 0xc0, !UPT ;  /* 0x0000000104047892 */ /* 0x000fe4000f8ec03f */
[----:B------:R-:W-:-:S02]  /*4d30*/  UISETP.LT.U32.AND UP1, UPT, UR43, 0x4, UP1 ;  /* 0x000000042b00788c */ /* 0x000fc40008f21070 */
[----:B------:R-:W-:Y:S02]  /*4d40*/  UISETP.NE.U32.AND UP0, UPT, UR4, 0x1, UPT ;  /* 0x000000010400788c */ /* 0x000fe4000bf05070 */
[----:B------:R-:W-:Y:S02]  /*4d50*/  USEL UR5, URZ, 0x1, !UP1 ;  /* 0x000000013f057887 */ /* 0x000fe4000c800000 */
[----:B------:R-:W-:Y:S02]  /*4d60*/  UISETP.GT.U32.AND UP0, UPT, UR43, 0x3, !UP0 ;  /* 0x000000032b00788c */ /* 0x000fe4000c704070 */
[----:B------:R-:W-:Y:S02]  /*4d70*/  ULOP3.LUT UR42, UR42, 0x3, URZ, 0xc0, !UPT ;  /* 0x000000032a2a7892 */ /* 0x000fe4000f8ec03f */
[----:B------:R-:W-:-:S04]  /*4d80*/  USEL UR4, URZ, 0x1, !UP0 ;  /* 0x000000013f047887 */ /* 0x000fc8000c000000 */
[----:B------:R-:W-:Y:S01]  /*4d90*/  ULOP3.LUT UR40, UR4, UR40, UR5, 0x96, !UPT ;  /* 0x0000002804287292 */ /* 0x000fe2000f8e9605 */
[----:B------:R-:W-:Y:S11]  /*4da0*/  @P0 BRA `(.L_x_98) ;  /* 0xffffffc400bc0947 */ /* 0x000ff6000383ffff */
[----:B------:R-:W-:Y:S05]  /*4db0*/  EXIT ;  /* 0x000000000000794d */ /* 0x000fea0003800000 */
.L_x_7:
        /* <DEDUP_REMOVED lines=26> */
.L_x_100:
[----:B------:R-:W0:Y:S01]  /*4f60*/  LDC.64 R28, c[0x0][0x640] ;  /* 0x00019000ff1c7b82 */ /* 0x000e220000000a00 */
[-CC-:B------:R-:W-:Y:S01]  /*4f70*/  SHF.R.U64 R21, R14, R6.reuse, R15.reuse ;  /* 0x000000060e157219 */ /* 0x180fe2000000120f */
[----:B------:R-:W-:Y:S01]  /*4f80*/  IMAD.MOV.U32 R30, RZ, RZ, 0x1 ;  /* 0x00000001ff1e7424 */ /* 0x000fe200078e00ff */
[----:B------:R-:W-:Y:S02]  /*4f90*/  SHF.R.U32.HI R6, RZ, R6, R15 ;  /* 0x00000006ff067219 */ /* 0x000fe4000001160f */
[----:B------:R-:W-:-:S03]  /*4fa0*/  IADD3 R13, P0, RZ, -R21, RZ ;  /* 0x80000015ff0d7210 */ /* 0x000fc60007f1e0ff */
[----:B------:R-:W1:Y:S02]  /*4fb0*/  LDC R12, c[0x0][0x618] ;  /* 0x00018600ff0c7b82 */ /* 0x000e640000000800 */
[----:B------:R-:W-:-:S04]  /*4fc0*/  IMAD.X R9, RZ, RZ, ~R6, P0 ;  /* 0x000000ffff097224 */ /* 0x000fc800000e0e06 */
[-C--:B------:R-:W-:Y:S02]  /*4fd0*/  IMAD R6, R9, R24.reuse, RZ ;  /* 0x0000001809067224 */ /* 0x080fe400078e02ff */
[----:B------:R-:W2:Y:S01]  /*4fe0*/  LDC R14, c[0x0][0x608] ;  /* 0x00018200ff0e7b82 */ /* 0x000ea20000000800 */
[----:B------:R-:W-:-:S04]  /*4ff0*/  IMAD.WIDE.U32 R8, R13, R24, R16 ;  /* 0x000000180d087225 */ /* 0x000fc800078e0010 */
[----:B------:R-:W-:-:S03]  /*5000*/  IMAD R13, R13, R25, R6 ;  /* 0x000000190d0d7224 */ /* 0x000fc600078e0206 */
[----:B------:R-:W3:Y:S01]  /*5010*/  LDC R27, c[0x0][0x658] ;  /* 0x00019600ff1b7b82 */ /* 0x000ee20000000800 */
[----:B------:R-:W-:Y:S01]  /*5020*/  IMAD.IADD R9, R9, 0x1, R13 ;  /* 0x0000000109097824 */ /* 0x000fe200078e020d */
[----:B0-----:R-:W-:-:S04]  /*5030*/  ISETP.NE.U32.AND P0, PT, R28, RZ, PT ;  /* 0x000000ff1c00720c */ /* 0x001fc80003f05070 */
[----:B------:R-:W-:Y:S02]  /*5040*/  ISETP.NE.AND.EX P0, PT, R29, RZ, PT, P0 ;  /* 0x000000ff1d00720c */ /* 0x000fe40003f05300 */
[----:B------:R-:W0:Y:S01]  /*5050*/  LDC R22, c[0x0][0x600] ;  /* 0x00018000ff167b82 */ /* 0x000e220000000800 */
[-CC-:B-1----:R-:W-:Y:S01]  /*5060*/  SHF.R.U64 R10, R8, R12.reuse, R9.reuse ;  /* 0x0000000c080a7219 */ /* 0x182fe20000001209 */
[----:B------:R-:W-:Y:S01]  /*5070*/  IMAD.MOV.U32 R8, RZ, RZ, -0x1 ;  /* 0xffffffffff087424 */ /* 0x000fe200078e00ff */
[----:B------:R-:W-:-:S05]  /*5080*/  SHF.R.U32.HI R9, RZ, R12, R9 ;  /* 0x0000000cff097219 */ /* 0x000fca0000011609 */
[----:B------:R-:W1:Y:S01]  /*5090*/  LDC R24, c[0x0][0x648] ;  /* 0x00019200ff187b82 */ /* 0x000e620000000800 */
[-CC-:B--2---:R-:W-:Y:S02]  /*50a0*/  SHF.R.U64 R23, R10, R14.reuse, R9.reuse ;  /* 0x0000000e0a177219 */ /* 0x184fe40000001209 */
[----:B------:R-:W-:-:S05]  /*50b0*/  SHF.R.U32.HI R6, RZ, R14, R9 ;  /* 0x0000000eff067219 */ /* 0x000fca0000011609 */
[----:B------:R-:W2:Y:S01]  /*50c0*/  LDC R26, c[0x0][0x638] ;  /* 0x00018e00ff1a7b82 */ /* 0x000ea20000000800 */
[-C--:B---3--:R-:W-:Y:S02]  /*50d0*/  SHF.L.U32 R8, R8, R27.reuse, RZ ;  /* 0x0000001b08087219 */ /* 0x088fe400000006ff */
[-CC-:B------:R-:W-:Y:S02]  /*50e0*/  SHF.R.U64 R25, R23, R27.reuse, R6.reuse ;  /* 0x0000001b17197219 */ /* 0x180fe40000001206 */
[----:B------:R-:W-:Y:S02]  /*50f0*/  LOP3.LUT R32, RZ, R8, RZ, 0x33, !PT ;  /* 0x00000008ff207212 */ /* 0x000fe400078e33ff */
[----:B------:R-:W-:Y:S01]  /*5100*/  SHF.R.U32.HI R9, RZ, R27, R6 ;  /* 0x0000001bff097219 */ /* 0x000fe20000011606 */
[----:B------:R-:W3:Y:S01]  /*5110*/  LDC R31, c[0x0][0x610] ;  /* 0x00018400ff1f7b82 */ /* 0x000ee20000000800 */
[----:B------:R-:W-:Y:S01]  /*5120*/  IMAD.MOV.U32 R8, RZ, RZ, R25 ;  /* 0x000000ffff087224 */ /* 0x000fe200078e0019 */
[----:B------:R-:W-:Y:S06]  /*5130*/  @!P0 BRA `(.L_x_101) ;  /* 0x0000000000288947 */ /* 0x000fec0003800000 */
        /* <DEDUP_REMOVED lines=10> */
.L_x_101:
[----:B------:R-:W-:Y:S02]  /*51e0*/  ISETP.NE.AND P0, PT, R2, 0x1, PT ;  /* 0x000000010200780c */ /* 0x000fe40003f05270 */
[----:B-1----:R-:W-:Y:S01]  /*51f0*/  SHF.R.U64 R6, R8, R24, R9 ;  /* 0x0000001808067219 */ /* 0x002fe20000001209 */
[----:B0-----:R-:W-:Y:S01]  /*5200*/  VIADD R9, R22, 0xffffffff ;  /* 0xffffffff16097836 */ /* 0x001fe20000000000 */
[----:B------:R-:W-:Y:S02]  /*5210*/  SHF.L.U32 R30, R30, R27, RZ ;  /* 0x0000001b1e1e7219 */ /* 0x000fe400000006ff */
[----:B------:R-:W-:Y:S01]  /*5220*/  LOP3.LUT R5, R23, R32, RZ, 0xc0, !PT ;  /* 0x0000002017057212 */ /* 0x000fe200078ec0ff */
[----:B------:R-:W-:-:S04]  /*5230*/  IMAD.MOV R8, RZ, RZ, -R6 ;  /* 0x000000ffff087224 */ /* 0x000fc800078e0a06 */
[----:B------:R-:W-:Y:S01]  /*5240*/  IMAD R6, R30, R6, R5 ;  /* 0x000000061e067224 */ /* 0x000fe200078e0205 */
[----:B------:R-:W-:Y:S01]  /*5250*/  LOP3.LUT R5, R10, R9, RZ, 0xc0, !PT ;  /* 0x000000090a057212 */ /* 0x000fe200078ec0ff */
[----:B------:R-:W-:Y:S02]  /*5260*/  @P0 IMAD R3, R7, R20, R4 ;  /* 0x0000001407030224 */ /* 0x000fe400078e0204 */
[----:B--2---:R-:W-:Y:S02]  /*5270*/  IMAD R4, R8, R26, R25 ;  /* 0x0000001a08047224 */ /* 0x004fe400078e0219 */
[----:B---3--:R-:W-:Y:S02]  /*5280*/  IMAD R3, R6, R31, R3 ;  /* 0x0000001f06037224 */ /* 0x008fe400078e0203 */
[----:B------:R-:W-:Y:S02]  /*5290*/  IMAD R4, R4, R22, R5 ;  /* 0x0000001604047224 */ /* 0x000fe400078e0205 */
[----:B------:R-:W-:-:S02]  /*52a0*/  IMAD.MOV.U32 R8, RZ, RZ, 0x1 ;  /* 0x00000001ff087424 */ /* 0x000fc400078e00ff */
[----:B------:R-:W-:Y:S01]  /*52b0*/  IMAD.MOV.U32 R6, RZ, RZ, R21 ;  /* 0x000000ffff067224 */ /* 0x000fe200078e0015 */
[----:B------:R-:W-:Y:S02]  /*52c0*/  SEL R13, R4, R3, !P0 ;  /* 0x00000003040d7207 */ /* 0x000fe40004000000 */
[----:B------:R-:W-:-:S07]  /*52d0*/  SEL R19, R3, R4, !P0 ;  /* 0x0000000403137207 */ /* 0x000fce0004000000 */
.L_x_99:
[----:B------:R-:W-:-:S08]  /*52e0*/  NOP ;  /* 0x0000000000007918 */ /* 0x000fd00000000000 */
[----:B------:R-:W0:-:S00]  /*52f0*/  USETMAXREG.DEALLOC.CTAPOOL 0x28 ;  /* 0x00000028000079c8 */ /* 0x000e0000080e0500 */
[----:B0-----:R-:W-:-:S13]  /*5300*/  ISETP.NE.AND P0, PT, R0, RZ, PT ;  /* 0x000000ff0000720c */ /* 0x001fda0003f05270 */
[----:B------:R-:W-:Y:S05]  /*5310*/  @P0 EXIT ;  /* 0x000000000000094d */ /* 0x000fea0003800000 */
[----:B------:R-:W-:Y:S01]  /*5320*/  LOP3.LUT P0, RZ, R8, 0xff, RZ, 0xc0, !PT ;  /* 0x000000ff08ff7812 */ /* 0x000fe2000780c0ff */
[----:B------:R-:W-:Y:S02]  /*5330*/  IMAD.MOV.U32 R10, RZ, RZ, 0x1 ;  /* 0x00000001ff0a7424 */ /* 0x000fe400078e00ff */
[----:B------:R-:W-:-:S10]  /*5340*/  IMAD.MOV.U32 R9, RZ, RZ, RZ ;  /* 0x000000ffff097224 */ /* 0x000fd400078e00ff */
[----:B------:R-:W-:Y:S05]  /*5350*/  @!P0 BRA `(.L_x_102) ;  /* 0x0000000c00b08947 */ /* 0x000fea0003800000 */
[----:B------:R-:W0:Y:S01]  /*5360*/  LDC R0, c[0x0][0x28c] ;  /* 0x0000a300ff007b82 */ /* 0x000e220000000800 */
[----:B------:R-:W-:Y:S01]  /*5370*/  ULDC UR5, c[0x0][0x658] ;  /* 0x0001960000057ab9 */ /* 0x000fe20000000800 */
[----:B------:R-:W-:Y:S01]  /*5380*/  UMOV UR10, 0xffffffff ;  /* 0xffffffff000a7882 */ /* 0x000fe20000000000 */
[----:B------:R-:W-:Y:S01]  /*5390*/  UMOV UR14, 0x1 ;  /* 0x00000001000e7882 */ /* 0x000fe20000000000 */
[----:B------:R-:W-:Y:S01]  /*53a0*/  USHF.L.U32 UR10, UR10, UR5, URZ ;  /* 0x000000050a0a7299 */ /* 0x000fe2000800063f */
[----:B------:R-:W-:Y:S01]  /*53b0*/  BSSY B0, `(.L_x_102) ;  /* 0x00000e6000007945 */ /* 0x000fe20003800000 */
[----:B------:R-:W-:Y:S01]  /*53c0*/  LOP3.LUT R12, R18, 0x2, RZ, 0xfc, !PT ;  /* 0x00000002120c7812 */ /* 0x000fe200078efcff */
[----:B------:R-:W-:Y:S01]  /*53d0*/  IMAD.MOV.U32 R10, RZ, RZ, 0x1 ;  /* 0x00000001ff0a7424 */ /* 0x000fe200078e00ff */
[----:B------:R-:W1:Y:S01]  /*53e0*/  S2UR UR9, SR_CgaCtaId ;  /* 0x00000000000979c3 */ /* 0x000e620000008800 */
[----:B------:R-:W-:Y:S01]  /*53f0*/  ULOP3.LUT UR13, URZ, UR10, URZ, 0x33, !UPT ;  /* 0x0000000a3f0d7292 */ /* 0x000fe2000f8e333f */
[----:B------:R-:W-:Y:S01]  /*5400*/  IMAD.MOV.U32 R9, RZ, RZ, RZ ;  /* 0x000000ffff097224 */ /* 0x000fe200078e00ff */
[----:B------:R-:W-:Y:S01]  /*5410*/  ULDC UR4, c[0x0][0x600] ;  /* 0x0001800000047ab9 */ /* 0x000fe20000000800 */
[----:B------:R-:W-:Y:S01]  /*5420*/  UMOV UR29, 0x11 ;  /* 0x00000011001d7882 */ /* 0x000fe20000000000 */
[----:B------:R-:W-:-:S02]  /*5430*/  UIADD3 UR4, UR4, -0x1, URZ ;  /* 0xffffffff04047890 */ /* 0x000fc4000fffe03f */
[----:B------:R-:W-:Y:S01]  /*5440*/  USHF.L.U32 UR5, UR14, UR5, URZ ;  /* 0x000000050e057299 */ /* 0x000fe2000800063f */
[----:B------:R-:W-:Y:S01]  /*5450*/  ULDC.64 UR42, c[0x0][0x198] ;  /* 0x00006600002a7ab9 */ /* 0x000fe20000000a00 */
[----:B0-----:R-:W-:-:S05]  /*5460*/  VIADD R0, R0, 0x7f ;  /* 0x0000007f00007836 */ /* 0x001fca0000000000 */
[----:B------:R-:W-:Y:S01]  /*5470*/  SHF.R.S32.HI R3, RZ, 0x1f, R0 ;  /* 0x0000001fff037819 */ /* 0x000fe20000011400 */
[----:B-1----:R-:W-:-:S03]  /*5480*/  USHF.R.U32.HI UR31, URZ, 0x2, UR9 ;  /* 0x000000023f1f7899 */ /* 0x002fc60008011609 */
[----:B------:R-:W-:Y:S01]  /*5490*/  LEA.HI R3, R3, R0, RZ, 0x7 ;  /* 0x0000000003037211 */ /* 0x000fe200078f38ff */
[----:B------:R-:W-:Y:S01]  /*54a0*/  ULOP3.LUT UR8, UR9, 0x3, URZ, 0xc0, !UPT ;  /* 0x0000000309087892 */ /* 0x000fe2000f8ec03f */
[----:B------:R-:W-:Y:S01]  /*54b0*/  IMAD.MOV.U32 R0, RZ, RZ, 0x1 ;  /* 0x00000001ff007424 */ /* 0x000fe200078e00ff */
[----:B------:R-:W-:Y:S01]  /*54c0*/  USHF.L.U32 UR6, UR9, 0x4, URZ ;  /* 0x0000000409067899 */ /* 0x000fe2000800063f */
[--C-:B------:R-:W-:Y:S01]  /*54d0*/  SHF.R.S32.HI R8, RZ, 0x7, R3.reuse ;  /* 0x00000007ff087819 */ /* 0x100fe20000011403 */
[----:B------:R-:W-:Y:S02]  /*54e0*/  USHF.L.U32 UR7, UR9, 0xa, URZ ;  /* 0x0000000a09077899 */ /* 0x000fe4000800063f */
[----:B------:R-:W-:Y:S01]  /*54f0*/  ULOP3.LUT UR9, UR9, 0xfffffffc, URZ, 0xc0, !UPT ;  /* 0xfffffffc09097892 */ /* 0x000fe2000f8ec03f */
[----:B------:R-:W-:Y:S01]  /*5500*/  PRMT R3, R0, 0x7610, R3 ;  /* 0x0000761000037816 */ /* 0x000fe20000000003 */
[----:B------:R-:W-:Y:S01]  /*5510*/  UISETP.GT.U32.AND UP0, UPT, UR8, 0xffff, UPT ;  /* 0x0000ffff0800788c */ /* 0x000fe2000bf04070 */
[----:B------:R-:W-:Y:S01]  /*5520*/  VIADD R0, R8, 0x1 ;  /* 0x0000000108007836 */ /* 0x000fe20000000000 */
[----:B------:R-:W-:-:S02]  /*5530*/  ULOP3.LUT UR11, UR9, 0x1, URZ, 0xfc, !UPT ;  /* 0x00000001090b7892 */ /* 0x000fc4000f8efc3f */
[----:B------:R-:W-:Y:S02]  /*5540*/  ULOP3.LUT UR12, UR9, 0x2, URZ, 0xfc, !UPT ;  /* 0x00000002090c7892 */ /* 0x000fe4000f8efc3f */
[----:B------:R-:W-:Y:S02]  /*5550*/  USHF.L.U32 UR10, UR14, UR9, URZ ;  /* 0x000000090e0a7299 */ /* 0x000fe4000800063f */
[----:B------:R-:W-:Y:S02]  /*5560*/  ULOP3.LUT UR9, UR9, 0x3, URZ, 0xfc, !UPT ;  /* 0x0000000309097892 */ /* 0x000fe4000f8efc3f */
[----:B------:R-:W-:Y:S02]  /*5570*/  USHF.L.U32 UR11, UR14, UR11, URZ ;  /* 0x0000000b0e0b7299 */ /* 0x000fe4000800063f */
[----:B------:R-:W-:Y:S02]  /*5580*/  USHF.L.U32 UR12, UR14, UR12, URZ ;  /* 0x0000000c0e0c7299 */ /* 0x000fe4000800063f */
[----:B------:R-:W-:-:S02]  /*5590*/  USEL UR8, UR8, 0xffff, !UP0 ;  /* 0x0000ffff08087887 */ /* 0x000fc4000c000000 */
[----:B------:R-:W-:Y:S02]  /*55a0*/  USHF.L.U32 UR9, UR14, UR9, URZ ;  /* 0x000000090e097299 */ /* 0x000fe4000800063f */
[----:B------:R-:W-:Y:S02]  /*55b0*/  ULOP3.LUT UR10, UR12, UR10, UR11, 0xfe, !UPT ;  /* 0x0000000a0c0a7292 */ /* 0x000fe4000f8efe0b */
[----:B------:R-:W-:Y:S02]  /*55c0*/  ULOP3.LUT UR8, UR8, 0xffff, URZ, 0xc0, !UPT ;  /* 0x0000ffff08087892 */ /* 0x000fe4000f8ec03f */
[----:B------:R-:W-:Y:S02]  /*55d0*/  ULOP3.LUT UR6, UR6, 0x30, URZ, 0xc0, !UPT ;  /* 0x0000003006067892 */ /* 0x000fe4000f8ec03f */
[----:B------:R-:W-:Y:S02]  /*55e0*/  ULOP3.LUT UR7, UR7, 0xc00, URZ, 0xc0, !UPT ;  /* 0x00000c0007077892 */ /* 0x000fe4000f8ec03f */
[----:B------:R-:W-:-:S02]  /*55f0*/  ULOP3.LUT UR21, UR10, UR9, URZ, 0xfc, !UPT ;  /* 0x000000090a157292 */ /* 0x000fc4000f8efc3f */
[----:B------:R-:W-:-:S12]  /*5600*/  USHF.L.U32 UR29, UR29, UR8, URZ ;  /* 0x000000081d1d7299 */ /* 0x000fd8000800063f */
.L_x_113:
[----:B------:R-:W-:-:S03]  /*5610*/  UMOV UR8, 0xffffffff ;  /* 0xffffffff00087882 */ /* 0x000fc60000000000 */
[----:B------:R-:W-:Y:S05]  /*5620*/  BRA.DIV UR8, `(.L_x_103) ;  /* 0x0000000e08e47947 */ /* 0x000fea000b800000 */
[----:B------:R-:W-:-:S13]  /*5630*/  ELECT P6, URZ, PT ;  /* 0x00000000003f782f */ /* 0x000fda00038c0000 */
.L_x_124:
[----:B------:R-:W0:Y:S01]  /*5640*/  LDC R4, c[0x0][0x28c] ;  /* 0x0000a300ff047b82 */ /* 0x000e220000000800 */
[----:B------:R-:W-:Y:S01]  /*5650*/  BSSY B1, `(.L_x_104) ;  /* 0x0000048000017945 */ /* 0x000fe20003800000 */
[----:B0-----:R-:W-:-:S13]  /*5660*/  ISETP.LT.OR P6, PT, R4, 0x1, !P6 ;  /* 0x000000010400780c */ /* 0x001fda00077c1670 */
[----:B------:R-:W-:Y:S05]  /*5670*/  @P6 BRA `(.L_x_105) ;  /* 0x0000000400146947 */ /* 0x000fea0003800000 */
[----:B------:R-:W-:Y:S01]  /*5680*/  LEA R19, R19, UR31, 0x1 ;  /* 0x0000001f13137c11 */ /* 0x000fe2000f8e08ff */
[----:B------:R-:W-:Y:S01]  /*5690*/  IMAD.MOV.U32 R21, RZ, RZ, RZ ;  /* 0x000000ffff157224 */ /* 0x000fe200078e00ff */
[----:B------:R-:W-:Y:S01]  /*56a0*/  LEA R15, R13, UR6, 0x6 ;  /* 0x000000060d0f7c11 */ /* 0x000fe2000f8e30ff */
[----:B------:R-:W-:Y:S02]  /*56b0*/  IMAD.MOV.U32 R4, RZ, RZ, R0 ;  /* 0x000000ffff047224 */ /* 0x000fe400078e0000 */
[----:B------:R-:W-:Y:S02]  /*56c0*/  IMAD.MOV.U32 R5, RZ, RZ, R10 ;  /* 0x000000ffff057224 */ /* 0x000fe400078e000a */
[----:B------:R-:W-:Y:S02]  /*56d0*/  IMAD.MOV.U32 R7, RZ, RZ, R9 ;  /* 0x000000ffff077224 */ /* 0x000fe400078e0009 */
[----:B------:R-:W-:-:S07]  /*56e0*/  IMAD.SHL.U32 R19, R19, 0x40, RZ ;  /* 0x0000004013137824 */ /* 0x000fce00078e00ff */
.L_x_108:
[----:B------:R-:W0:Y:S01]  /*56f0*/  S2R R14, SR_CgaCtaId ;  /* 0x00000000000e7919 */ /* 0x000e220000008800 */
[----:B------:R-:W-:Y:S02]  /*5700*/  MOV R13, 0x400 ;  /* 0x00000400000d7802 */ /* 0x000fe40000000f00 */
[----:B------:R-:W-:Y:S02]  /*5710*/  ISETP.NE.AND P1, PT, R11, RZ, PT ;  /* 0x000000ff0b00720c */ /* 0x000fe40003f25270 */
[----:B0-----:R-:W-:Y:S02]  /*5720*/  LEA R22, R14, R13, 0x18 ;  /* 0x0000000d0e167211 */ /* 0x001fe400078ec0ff */
[----:B------:R-:W-:-:S09]  /*5730*/  SHF.L.U32 R13, R5, 0x1f, RZ ;  /* 0x0000001f050d7819 */ /* 0x000fd200000006ff */
[----:B------:R-:W0:Y:S01]  /*5740*/  @!P1 LDC R14, c[0x0][0x500] ;  /* 0x00014000ff0e9b82 */ /* 0x000e220000000800 */
[----:B------:R-:W-:-:S04]  /*5750*/  IMAD R20, R7, 0x8, R22 ;  /* 0x0000000807147824 */ /* 0x000fc800078e0216 */
[----:B------:R-:W1:Y:S02]  /*5760*/  SYNCS.PHASECHK.TRANS64.TRYWAIT P0, [R20+URZ+0x20], R13 ;  /* 0x0000200d140075a7 */ /* 0x000e64000800017f */
[----:B-1----:R-:W-:Y:S05]  /*5770*/  @!P0 BRA `(.L_x_106) ;  /* 0x0000000c00b08947 */ /* 0x002fea0003800000 */
.L_x_125:
[----:B-1----:R-:W-:Y:S01]  /*5780*/  PRMT R13, R12, 0x9910, RZ ;  /* 0x000099100c0d7816 */ /* 0x002fe200000000ff */
[----:B0-----:R0:W-:Y:S03]  /*5790*/  @!P1 SYNCS.ARRIVE.TRANS64 RZ, [R20+URZ], R14 ;  /* 0x0000000e14ff99a7 */ /* 0x0011e6000800003f */
[----:B------:R-:W-:-:S13]  /*57a0*/  ISETP.NE.AND P0, PT, R13, 0x2, PT ;  /* 0x000000020d00780c */ /* 0x000fda0003f05270 */
[----:B0-----:R-:W-:Y:S05]  /*57b0*/  @P0 BRA `(.L_x_107) ;  /* 0x0000000000040947 */ /* 0x001fea0003800000 */
[----:B------:R-:W-:Y:S01]  /*57c0*/  BPT.TRAP 0x1 ;  /* 0x000000040000795c */ /* 0x000fe20000300000 */
.L_x_107:
[C---:B------:R-:W-:Y:S01]  /*57d0*/  LEA R13, R7.reuse, UR31, 0x2 ;  /* 0x0000001f070d7c11 */ /* 0x040fe2000f8e10ff */
[----:B------:R-:W-:Y:S01]  /*57e0*/  VIADD R4, R4, 0xffffffff ;  /* 0xffffffff04047836 */ /* 0x000fe20000000000 */
[----:B------:R-:W-:Y:S01]  /*57f0*/  LEA R14, R7, UR7, 0xd ;  /* 0x00000007070e7c11 */ /* 0x000fe2000f8e68ff */
[----:B------:R-:W-:Y:S01]  /*5800*/  UIADD3 UR14, UP0, UR42, 0xf0, URZ ;  /* 0x000000f02a0e7890 */ /* 0x000fe2000ff1e03f */
[----:B------:R-:W-:Y:S01]  /*5810*/  R2UR UR34, R21 ;  /* 0x00000000152272ca */ /* 0x000fe200000e0000 */
[----:B------:R-:W-:Y:S01]  /*5820*/  IMAD.SHL.U32 R13, R13, 0x1000, RZ ;  /* 0x000010000d0d7824 */ /* 0x000fe200078e00ff */
[----:B------:R-:W-:Y:S01]  /*5830*/  R2UR UR33, R20 ;  /* 0x00000000142172ca */ /* 0x000fe200000e0000 */
[--C-:B------:R-:W-:Y:S01]  /*5840*/  IMAD R14, R14, 0x2, R22.reuse ;  /* 0x000000020e0e7824 */ /* 0x100fe200078e0216 */
[----:B------:R-:W-:Y:S01]  /*5850*/  R2UR UR36, R6 ;  /* 0x00000000062472ca */ /* 0x000fe200000e0000 */
[----:B------:R-:W-:Y:S01]  /*5860*/  IMAD R13, R13, 0x2, R22 ;  /* 0x000000020d0d7824 */ /* 0x000fe200078e0216 */
[----:B------:R-:W-:Y:S01]  /*5870*/  R2UR UR35, R19 ;  /* 0x00000000132372ca */ /* 0x000fe200000e0000 */
[----:B------:R-:W-:Y:S01]  /*5880*/  UIADD3 UR44, UP1, UR42, 0x1f0, URZ ;  /* 0x000001f02a2c7890 */ /* 0x000fe2000ff3e03f */
[----:B------:R-:W-:Y:S01]  /*5890*/  R2UR UR8, R14 ;  /* 0x000000000e0872ca */ /* 0x000fe200000e0000 */
[----:B------:R-:W-:Y:S01]  /*58a0*/  UIADD3.X UR15, URZ, UR43, URZ, UP0, !UPT ;  /* 0x0000002b3f0f7290 */ /* 0x000fe200087fe43f */
[----:B------:R-:W-:Y:S01]  /*58b0*/  R2UR UR24, R13 ;  /* 0x000000000d1872ca */ /* 0x000fe200000e0000 */
[----:B------:R-:W-:Y:S01]  /*58c0*/  UPRMT UR30, URZ, 0x5410, UR29 ;  /* 0x000054103f1e7896 */ /* 0x000fe2000800001d */
[----:B------:R-:W-:Y:S01]  /*58d0*/  R2UR UR19, R15 ;  /* 0x000000000f1372ca */ /* 0x000fe200000e0000 */
[----:B------:R-:W-:Y:S01]  /*58e0*/  UIADD3 UR26, UR34, 0x40, URZ ;  /* 0x00000040221a7890 */ /* 0x000fe2000fffe03f */
[----:B------:R-:W-:Y:S01]  /*58f0*/  ISETP.GT.AND P1, PT, R4, 0x1, PT ;  /* 0x000000010400780c */ /* 0x000fe20003f24270 */
[----:B------:R-:W-:Y:S01]  /*5900*/  UIADD3.X UR45, URZ, UR43, URZ, UP1, !UPT ;  /* 0x0000002b3f2d7290 */ /* 0x000fe20008ffe43f */
[----:B------:R-:W-:Y:S01]  /*5910*/  VIADD R7, R7, 0x1 ;  /* 0x0000000107077836 */ /* 0x000fe20000000000 */
[----:B------:R-:W-:Y:S01]  /*5920*/  UPRMT UR37, URZ, 0x5410, UR21 ;  /* 0x000054103f257896 */ /* 0x000fe20008000015 */
[----:B------:R-:W-:Y:S01]  /*5930*/  VIADD R21, R21, 0x80 ;  /* 0x0000008015157836 */ /* 0x000fe20000000000 */
[----:B------:R-:W-:Y:S01]  /*5940*/  UMOV UR22, 0x0 ;  /* 0x0000000000167882 */ /* 0x000fe20000000000 */
[----:B------:R-:W-:Y:S01]  /*5950*/  UMOV UR23, 0x10000000 ;  /* 0x1000000000177882 */ /* 0x000fe20000000000 */
[----:B------:R-:W-:Y:S01]  /*5960*/  UIADD3 UR16, UR8, 0x20100, URZ ;  /* 0x0002010008107890 */ /* 0x000fe2000fffe03f */
[----:B------:R-:W-:Y:S01]  /*5970*/  ISETP.NE.AND P0, PT, R7, 0x4, PT ;  /* 0x000000040700780c */ /* 0x000fe20003f05270 */
[----:B------:R-:W-:-:S02]  /*5980*/  UIADD3 UR32, UR24, 0x100, URZ ;  /* 0x0000010018207890 */ /* 0x000fc4000fffe03f */
[----:B------:R-:W-:Y:S01]  /*5990*/  UIADD3 UR24, UR24, 0x4100, URZ ;  /* 0x0000410018187890 */ /* 0x000fe2000fffe03f */
[----:B------:R-:W-:Y:S01]  /*59a0*/  SEL R14, RZ, 0x1, P0 ;  /* 0x00000001ff0e7807 */ /* 0x000fe20000000000 */
[----:B------:R-:W-:Y:S01]  /*59b0*/  UIADD3 UR8, UR8, 0x22100, URZ ;  /* 0x0002210008087890 */ /* 0x000fe2000fffe03f */
[----:B------:R-:W-:Y:S01]  /*59c0*/  SEL R7, R7, RZ, P0 ;  /* 0x000000ff07077207 */ /* 0x000fe20000000000 */
[----:B------:R-:W-:Y:S01]  /*59d0*/  UMOV UR25, UR33 ;  /* 0x0000002100197c82 */ /* 0x000fe20008000000 */
[----:B------:R-:W-:Y:S01]  /*59e0*/  UMOV UR28, UR36 ;  /* 0x00000024001c7c82 */ /* 0x000fe20008000000 */
[----:B------:R-:W-:Y:S01]  /*59f0*/  UMOV UR27, UR35 ;  /* 0x00000023001b7c82 */ /* 0x000fe20008000000 */
[----:B------:R-:W-:Y:S01]  /*5a00*/  UMOV UR17, UR33 ;  /* 0x0000002100117c82 */ /* 0x000fe20008000000 */
[----:B------:R-:W-:Y:S01]  /*5a10*/  UMOV UR18, UR34 ;  /* 0x0000002200127c82 */ /* 0x000fe20008000000 */
[----:B------:R-:W-:Y:S01]  /*5a20*/  UMOV UR20, UR36 ;  /* 0x0000002400147c82 */ /* 0x000fe20008000000 */
[----:B------:R0:W-:Y:S01]  /*5a30*/  UTMALDG.3D.MULTICAST [UR32], [UR14], UR30, desc[UR22] ;  /* 0x000016200e0073b4 */ /* 0x0001e2000801181e */
[----:B------:R-:W-:Y:S01]  /*5a40*/  UMOV UR9, UR33 ;  /* 0x0000002100097c82 */ /* 0x000fe20008000000 */
[----:B------:R-:W-:Y:S01]  /*5a50*/  UMOV UR11, UR19 ;  /* 0x00000013000b7c82 */ /* 0x000fe20008000000 */
[----:B------:R-:W-:Y:S01]  /*5a60*/  UMOV UR12, UR36 ;  /* 0x00000024000c7c82 */ /* 0x000fe20008000000 */
[----:B------:R-:W-:Y:S01]  /*5a70*/  UMOV UR10, UR26 ;  /* 0x0000001a000a7c82 */ /* 0x000fe20008000000 */
[----:B------:R-:W-:Y:S01]  /*5a80*/  LOP3.LUT R5, R5, R14, RZ, 0x3c, !PT ;  /* 0x0000000e05057212 */ /* 0x000fe200078e3cff */
[----:B------:R0:W-:Y:S01]  /*5a90*/  UTMALDG.3D.MULTICAST [UR24], [UR14], UR30, desc[UR22] ;  /* 0x000016180e0073b4 */ /* 0x0001e2000801181e */
[----:B------:R0:W-:Y:S01]  /*5aa0*/  UTMALDG.3D.MULTICAST [UR16], [UR44], UR37, desc[UR22] ;  /* 0x000016102c0073b4 */ /* 0x0001e20008011825 */
[----:B------:R0:W-:Y:S02]  /*5ab0*/  UTMALDG.3D.MULTICAST [UR8], [UR44], UR37, desc[UR22] ;  /* 0x000016082c0073b4 */ /* 0x0001e40008011825 */
[----:B0-----:R-:W-:Y:S05]  /*5ac0*/  @P1 BRA `(.L_x_108) ;  /* 0xfffffffc00081947 */ /* 0x001fea000383ffff */
.L_x_105:
[----:B------:R-:W-:Y:S05]  /*5ad0*/  BSYNC B1 ;  /* 0x0000000000017941 */ /* 0x000fea0003800000 */
.L_x_104:
[----:B------:R-:W-:Y:S01]  /*5ae0*/  LOP3.LUT P1, RZ, R3, 0xff, RZ, 0xc0, !PT ;  /* 0x000000ff03ff7812 */ /* 0x000fe2000782c0ff */
[----:B------:R-:W-:Y:S01]  /*5af0*/  IMAD.IADD R9, R8, 0x1, R9 ;  /* 0x0000000108097824 */ /* 0x000fe200078e0209 */
[----:B------:R-:W-:Y:S01]  /*5b00*/  IADD3 R16, P2, R16, UR38, RZ ;  /* 0x0000002610107c10 */ /* 0x000fe2000ff5e0ff */
[----:B------:R-:W-:Y:S01]  /*5b10*/  ULDC.64 UR8, c[0x0][0x650] ;  /* 0x0001940000087ab9 */ /* 0x000fe20000000a00 */
[----:B------:R-:W-:Y:S01]  /*5b20*/  BSSY B1, `(.L_x_109) ;  /* 0x000006c000017945 */ /* 0x000fe20003800000 */
[----:B------:R-:W-:Y:S01]  /*5b30*/  IMAD.MOV.U32 R19, RZ, RZ, -0x1 ;  /* 0xffffffffff137424 */ /* 0x000fe200078e00ff */
[----:B------:R-:W-:Y:S01]  /*5b40*/  SHF.R.U32.HI R3, RZ, 0x2, R9 ;  /* 0x00000002ff037819 */ /* 0x000fe20000011609 */
[----:B------:R-:W-:Y:S01]  /*5b50*/  IMAD.MOV.U32 R13, RZ, RZ, -0x1 ;  /* 0xffffffffff0d7424 */ /* 0x000fe200078e00ff */
[----:B------:R-:W-:Y:S01]  /*5b60*/  ISETP.GT.U32.AND P0, PT, R9, 0x3, PT ;  /* 0x000000030900780c */ /* 0x000fe20003f04070 */
[----:B------:R-:W-:Y:S01]  /*5b70*/  IMAD.MOV.U32 R6, RZ, RZ, -0x1 ;  /* 0xffffffffff067424 */ /* 0x000fe200078e00ff */
[----:B------:R-:W-:-:S02]  /*5b80*/  LOP3.LUT R3, R3, 0x1, RZ, 0xc0, !PT ;  /* 0x0000000103037812 */ /* 0x000fc400078ec0ff */
[----:B------:R-:W-:Y:S01]  /*5b90*/  ISETP.LT.U32.AND P0, PT, R8, 0x4, P0 ;  /* 0x000000040800780c */ /* 0x000fe20000701070 */
[----:B------:R-:W0:Y:S01]  /*5ba0*/  @P1 S2R R5, SR_CgaCtaId ;  /* 0x0000000000051919 */ /* 0x000e220000008800 */
[----:B------:R-:W-:Y:S02]  /*5bb0*/  @P1 MOV R4, 0x400 ;  /* 0x0000040000041802 */ /* 0x000fe40000000f00 */
[----:B------:R-:W-:Y:S02]  /*5bc0*/  IADD3.X R17, R17, UR41, RZ, P2, !PT ;  /* 0x0000002911117c10 */ /* 0x000fe400097fe4ff */
[----:B------:R-:W-:Y:S02]  /*5bd0*/  ISETP.GE.U32.AND P2, PT, R16, UR8, PT ;  /* 0x0000000810007c0c */ /* 0x000fe4000bf46070 */
[----:B------:R-:W-:Y:S02]  /*5be0*/  LOP3.LUT R9, R9, 0x3, RZ, 0xc0, !PT ;  /* 0x0000000309097812 */ /* 0x000fe400078ec0ff */
[----:B0-----:R-:W-:-:S04]  /*5bf0*/  @P1 LEA R4, R5, R4, 0x18 ;  /* 0x0000000405041211 */ /* 0x001fc800078ec0ff */
[----:B------:R0:W-:Y:S01]  /*5c00*/  @P1 SYNCS.ARRIVE.TRANS64.A1T0 RZ, [R4+URZ+0x58], RZ ;  /* 0x000058ff04ff19a7 */ /* 0x0001e2000810003f */
[----:B------:R-:W-:Y:S02]  /*5c10*/  ISETP.NE.U32.AND P1, PT, R3, 0x1, PT ;  /* 0x000000010300780c */ /* 0x000fe40003f25070 */
[----:B------:R-:W-:Y:S02]  /*5c20*/  SEL R3, RZ, 0x1, !P0 ;  /* 0x00000001ff037807 */ /* 0x000fe40004000000 */
[----:B------:R-:W-:Y:S02]  /*5c30*/  ISETP.GE.U32.AND.EX P0, PT, R17, UR9, PT, P2 ;  /* 0x0000000911007c0c */ /* 0x000fe4000bf06120 */
[----:B------:R-:W-:-:S04]  /*5c40*/  ISETP.GT.U32.AND P1, PT, R8, 0x3, !P1 ;  /* 0x000000030800780c */ /* 0x000fc80004f24070 */
[----:B0-----:R-:W-:-:S04]  /*5c50*/  SEL R4, RZ, 0x1, !P1 ;  /* 0x00000001ff047807 */ /* 0x001fc80004800000 */
[--C-:B------:R-:W-:Y:S02]  /*5c60*/  LOP3.LUT R10, R4, R10, R3.reuse, 0x96, !PT ;  /* 0x0000000a040a7212 */ /* 0x100fe400078e9603 */
[----:B------:R-:W-:Y:S02]  /*5c70*/  PRMT R4, RZ, 0x7610, R4 ;  /* 0x00007610ff047816 */ /* 0x000fe40000000004 */
[----:B------:R-:W-:Y:S01]  /*5c80*/  PRMT R3, RZ, 0x7610, R3 ;  /* 0x00007610ff037816 */ /* 0x000fe20000000003 */
[----:B------:R-:W-:Y:S06]  /*5c90*/  @P0 BRA `(.L_x_110) ;  /* 0x0000000400500947 */ /* 0x000fec0003800000 */
[----:B------:R-:W0:Y:S01]  /*5ca0*/  S2R R15, SR_CTAID.X ;  /* 0x00000000000f7919 */ /* 0x000e220000002500 */
[----:B------:R-:W-:Y:S01]  /*5cb0*/  ULDC.64 UR8, c[0x0][0x628] ;  /* 0x00018a0000087ab9 */ /* 0x000fe20000000a00 */
[----:B------:R-:W1:Y:S01]  /*5cc0*/  LDC R20, c[0x0][0x144] ;  /* 0x00005100ff147b82 */ /* 0x000e620000000800 */
[----:B------:R-:W-:Y:S01]  /*5cd0*/  ISETP.NE.U32.AND P0, PT, RZ, UR8, PT ;  /* 0x00000008ff007c0c */ /* 0x000fe2000bf05070 */
[----:B------:R-:W2:Y:S01]  /*5ce0*/  S2R R13, SR_CTAID.Y ;  /* 0x00000000000d7919 */ /* 0x000ea20000002600 */
[----:B------:R-:W-:Y:S01]  /*5cf0*/  ULDC UR10, c[0x0][0x150] ;  /* 0x00005400000a7ab9 */ /* 0x000fe20000000800 */
[----:B------:R-:W-:Y:S01]  /*5d00*/  ULDC UR11, c[0x0][0x630] ;  /* 0x00018c00000b7ab9 */ /* 0x000fe20000000800 */
[----:B------:R-:W-:Y:S01]  /*5d10*/  ISETP.NE.AND.EX P0, PT, RZ, UR9, PT, P0 ;  /* 0x00000009ff007c0c */ /* 0x000fe2000bf05300 */
[----:B------:R-:W-:Y:S01]  /*5d20*/  IMAD.MOV.U32 R4, RZ, RZ, R16 ;  /* 0x000000ffff047224 */ /* 0x000fe200078e0010 */
[----:B0-----:R-:W-:-:S05]  /*5d30*/  I2FP.F32.U32 R5, R15 ;  /* 0x0000000f00057245 */ /* 0x001fca0000201000 */
[----:B------:R-:W-:Y:S01]  /*5d40*/  FMUL R21, R5, UR10 ;  /* 0x0000000a05157c20 */ /* 0x000fe20008400000 */
[----:B------:R-:W-:-:S05]  /*5d50*/  IMAD.MOV.U32 R5, RZ, RZ, R17 ;  /* 0x000000ffff057224 */ /* 0x000fca00078e0011 */
[----:B--2---:R-:W-:Y:S05]  /*5d60*/  @!P0 BRA `(.L_x_111) ;  /* 0x0000000000288947 */ /* 0x004fea0003800000 */
[----:B------:R-:W-:Y:S02]  /*5d70*/  ULDC UR10, c[0x0][0x634] ;  /* 0x00018d00000a7ab9 */ /* 0x000fe40000000800 */
[----:B------:R-:W-:-:S05]  /*5d80*/  IADD3 R5, P0, R16, UR10, RZ ;  /* 0x0000000a10057c10 */ /* 0x000fca000ff1e0ff */
[----:B------:R-:W-:-:S04]  /*5d90*/  IMAD.X R19, RZ, RZ, R17, P0 ;  /* 0x000000ffff137224 */ /* 0x000fc800000e0611 */
[----:B------:R-:W-:-:S04]  /*5da0*/  IMAD.WIDE.U32 R6, R19, UR8, RZ ;  /* 0x0000000813067c25 */ /* 0x000fc8000f8e00ff */
[----:B------:R-:W-:-:S04]  /*5db0*/  IMAD.WIDE.U32 R6, P0, R5, UR9, R6 ;  /* 0x0000000905067c25 */ /* 0x000fc8000f800006 */
[----:B------:R-:W-:-:S04]  /*5dc0*/  IMAD.WIDE.U32 R4, R5, UR8, RZ ;  /* 0x0000000805047c25 */ /* 0x000fc8000f8e00ff */
[----:B------:R-:W-:Y:S01]  /*5dd0*/  IMAD.MOV.U32 R4, RZ, RZ, R7 ;  /* 0x000000ffff047224 */ /* 0x000fe200078e0007 */
[----:B------:R-:W-:Y:S01]  /*5de0*/  IADD3 RZ, P1, R5, R6, RZ ;  /* 0x0000000605ff7210 */ /* 0x000fe20007f3e0ff */
[----:B------:R-:W-:-:S04]  /*5df0*/  IMAD.X R5, RZ, RZ, RZ, P0 ;  /* 0x000000ffff057224 */ /* 0x000fc800000e06ff */
[----:B------:R-:W-:-:S08]  /*5e00*/  IMAD.WIDE.U32.X R4, R19, UR9, R4, P1 ;  /* 0x0000000913047c25 */ /* 0x000fd000088e0404 */
.L_x_111:
[--C-:B------:R-:W-:Y:S01]  /*5e10*/  SHF.R.U64 R14, R4, UR11, R5.reuse ;  /* 0x0000000b040e7c19 */ /* 0x100fe20008001205 */
[----:B------:R-:W0:Y:S01]  /*5e20*/  F2I.U32.TRUNC.NTZ R21, R21 ;  /* 0x0000001500157305 */ /* 0x000e22000020f000 */
[----:B------:R-:W-:Y:S01]  /*5e30*/  SHF.R.U32.HI R4, RZ, UR11, R5 ;  /* 0x0000000bff047c19 */ /* 0x000fe20008011605 */
[----:B------:R-:W-:Y:S01]  /*5e40*/  ULDC.64 UR8, c[0x0][0x620] ;  /* 0x0001880000087ab9 */ /* 0x000fe20000000a00 */
[----:B------:R-:W-:Y:S01]  /*5e50*/  IADD3 R7, P0, RZ, -R14, RZ ;  /* 0x8000000eff077210 */ /* 0x000fe20007f1e0ff */
[----:B------:R-:W-:Y:S01]  /*5e60*/  ULDC.64 UR10, c[0x0][0x640] ;  /* 0x00019000000a7ab9 */ /* 0x000fe20000000a00 */
[----:B------:R-:W2:Y:S03]  /*5e70*/  LDC R22, c[0x0][0x148] ;  /* 0x00005200ff167b82 */ /* 0x000ea60000000800 */
[----:B------:R-:W-:Y:S01]  /*5e80*/  IMAD.X R4, RZ, RZ, ~R4, P0 ;  /* 0x000000ffff047224 */ /* 0x000fe200000e0e04 */
[----:B------:R-:W-:-:S03]  /*5e90*/  ISETP.NE.U32.AND P0, PT, RZ, UR10, PT ;  /* 0x0000000aff007c0c */ /* 0x000fc6000bf05070 */
[----:B------:R-:W-:Y:S01]  /*5ea0*/  IMAD R6, R4, UR8, RZ ;  /* 0x0000000804067c24 */ /* 0x000fe2000f8e02ff */
[----:B------:R-:W-:Y:S01]  /*5eb0*/  ISETP.NE.AND.EX P0, PT, RZ, UR11, PT, P0 ;  /* 0x0000000bff007c0c */ /* 0x000fe2000bf05300 */
[----:B------:R-:W-:Y:S01]  /*5ec0*/  IMAD.WIDE.U32 R4, R7, UR8, R16 ;  /* 0x0000000807047c25 */ /* 0x000fe2000f8e0010 */
[----:B------:R-:W-:-:S03]  /*5ed0*/  ULDC UR8, c[0x0][0x618] ;  /* 0x0001860000087ab9 */ /* 0x000fc60000000800 */
[----:B------:R-:W-:Y:S01]  /*5ee0*/  IMAD R7, R7, UR9, R6 ;  /* 0x0000000907077c24 */ /* 0x000fe2000f8e0206 */
[----:B------:R-:W-:Y:S01]  /*5ef0*/  ULDC UR9, c[0x0][0x154] ;  /* 0x0000550000097ab9 */ /* 0x000fe20000000800 */
[----:B0-----:R-:W-:Y:S02]  /*5f00*/  IMAD.MOV R6, RZ, RZ, -R21 ;  /* 0x000000ffff067224 */ /* 0x001fe400078e0a15 */
[----:B------:R-:W-:Y:S02]  /*5f10*/  IMAD.IADD R5, R5, 0x1, R7 ;  /* 0x0000000105057824 */ /* 0x000fe400078e0207 */
[----:B-1----:R-:W-:Y:S01]  /*5f20*/  IMAD R15, R20, R6, R15 ;  /* 0x00000006140f7224 */ /* 0x002fe200078e020f */
[----:B------:R-:W-:Y:S02]  /*5f30*/  I2FP.F32.U32 R6, R13 ;  /* 0x0000000d00067245 */ /* 0x000fe40000201000 */
[--C-:B------:R-:W-:Y:S02]  /*5f40*/  SHF.R.U64 R19, R4, UR8, R5.reuse ;  /* 0x0000000804137c19 */ /* 0x100fe40008001205 */
[----:B------:R-:W-:Y:S01]  /*5f50*/  SHF.R.U32.HI R4, RZ, UR8, R5 ;  /* 0x00000008ff047c19 */ /* 0x000fe20008011605 */
[----:B------:R-:W-:Y:S01]  /*5f60*/  FMUL R6, R6, UR9 ;  /* 0x0000000906067c20 */ /* 0x000fe20008400000 */
[----:B------:R-:W-:-:S02]  /*5f70*/  ULDC UR8, c[0x0][0x608] ;  /* 0x0001820000087ab9 */ /* 0x000fc40000000800 */
[--C-:B------:R-:W-:Y:S01]  /*5f80*/  SHF.R.U64 R21, R19, UR8, R4.reuse ;  /* 0x0000000813157c19 */ /* 0x100fe20008001204 */
[----:B------:R0:W1:Y:S01]  /*5f90*/  F2I.U32.TRUNC.NTZ R24, R6 ;  /* 0x0000000600187305 */ /* 0x000062000020f000 */
[----:B------:R-:W-:Y:S01]  /*5fa0*/  SHF.R.U32.HI R4, RZ, UR8, R4 ;  /* 0x00000008ff047c19 */ /* 0x000fe20008011604 */
[----:B------:R-:W-:-:S03]  /*5fb0*/  ULDC UR8, c[0x0][0x658] ;  /* 0x0001960000087ab9 */ /* 0x000fc60000000800 */
[--C-:B------:R-:W-:Y:S02]  /*5fc0*/  SHF.R.U64 R20, R21, UR8, R4.reuse ;  /* 0x0000000815147c19 */ /* 0x100fe40008001204 */
[----:B------:R-:W-:-:S03]  /*5fd0*/  SHF.R.U32.HI R23, RZ, UR8, R4 ;  /* 0x00000008ff177c19 */ /* 0x000fc60008011604 */
[----:B------:R-:W-:Y:S02]  /*5fe0*/  IMAD.MOV.U32 R4, RZ, RZ, R20 ;  /* 0x000000ffff047224 */ /* 0x000fe400078e0014 */
[----:B------:R-:W-:Y:S01]  /*5ff0*/  IMAD.MOV.U32 R5, RZ, RZ, R23 ;  /* 0x000000ffff057224 */ /* 0x000fe200078e0017 */
[----:B0-----:R-:W-:Y:S06]  /*6000*/  @!P0 BRA `(.L_x_112) ;  /* 0x0000000000288947 */ /* 0x001fec0003800000 */
        /* <DEDUP_REMOVED lines=10> */
.L_x_112:
[----:B------:R-:W-:Y:S01]  /*60b0*/  ISETP.NE.AND P0, PT, R2, 0x1, PT ;  /* 0x000000010200780c */ /* 0x000fe20003f05270 */
[----:B------:R-:W-:Y:S01]  /*60c0*/  ULDC UR8, c[0x0][0x648] ;  /* 0x0001920000087ab9 */ /* 0x000fe20000000800 */
[----:B------:R-:W-:Y:S01]  /*60d0*/  LOP3.LUT R21, R21, UR13, RZ, 0xc0, !PT ;  /* 0x0000000d15157c12 */ /* 0x000fe2000f8ec0ff */
[----:B-1----:R-:W-:Y:S01]  /*60e0*/  IMAD.MOV R24, RZ, RZ, -R24 ;  /* 0x000000ffff187224 */ /* 0x002fe200078e0a18 */
[----:B------:R-:W-:Y:S01]  /*60f0*/  SHF.R.U64 R4, R4, UR8, R5 ;  /* 0x0000000804047c19 */ /* 0x000fe20008001205 */
[----:B------:R-:W-:Y:S01]  /*6100*/  ULDC UR8, c[0x0][0x638] ;  /* 0x00018e0000087ab9 */ /* 0x000fe20000000800 */
[----:B------:R-:W-:Y:S01]  /*6110*/  LOP3.LUT R19, R19, UR4, RZ, 0xc0, !PT ;  /* 0x0000000413137c12 */ /* 0x000fe2000f8ec0ff */
[----:B------:R-:W-:Y:S01]  /*6120*/  ULDC UR9, c[0x0][0x610] ;  /* 0x0001840000097ab9 */ /* 0x000fe20000000800 */
[----:B------:R-:W-:Y:S02]  /*6130*/  IMAD.MOV.U32 R6, RZ, RZ, R14 ;  /* 0x000000ffff067224 */ /* 0x000fe400078e000e */
[----:B------:R-:W-:-:S02]  /*6140*/  IMAD.MOV R5, RZ, RZ, -R4 ;  /* 0x000000ffff057224 */ /* 0x000fc400078e0a04 */
[----:B------:R-:W-:Y:S02]  /*6150*/  IMAD R4, R4, UR5, R21 ;  /* 0x0000000504047c24 */ /* 0x000fe4000f8e0215 */
[----:B--2---:R-:W-:Y:S02]  /*6160*/  @P0 IMAD R15, R22, R24, R13 ;  /* 0x00000018160f0224 */ /* 0x004fe400078e020d */
[----:B------:R-:W-:Y:S01]  /*6170*/  IMAD R20, R5, UR8, R20 ;  /* 0x0000000805147c24 */ /* 0x000fe2000f8e0214 */
[----:B------:R-:W-:Y:S01]  /*6180*/  ULDC UR8, c[0x0][0x600] ;  /* 0x0001800000087ab9 */ /* 0x000fe20000000800 */
[----:B------:R-:W-:Y:S02]  /*6190*/  IMAD R15, R4, UR9, R15 ;  /* 0x00000009040f7c24 */ /* 0x000fe4000f8e020f */
[----:B------:R-:W-:Y:S02]  /*61a0*/  IMAD R20, R20, UR8, R19 ;  /* 0x0000000814147c24 */ /* 0x000fe4000f8e0213 */
[----:B------:R-:W-:-:S03]  /*61b0*/  IMAD.MOV.U32 R4, RZ, RZ, 0x1 ;  /* 0x00000001ff047424 */ /* 0x000fc600078e00ff */
[----:B------:R-:W-:Y:S02]  /*61c0*/  SEL R13, R20, R15, !P0 ;  /* 0x0000000f140d7207 */ /* 0x000fe40004000000 */
[----:B------:R-:W-:-:S07]  /*61d0*/  SEL R19, R15, R20, !P0 ;  /* 0x000000140f137207 */ /* 0x000fce0004000000 */
.L_x_110:
[----:B------:R-:W-:Y:S05]  /*61e0*/  BSYNC B1 ;  /* 0x0000000000017941 */ /* 0x000fea0003800000 */
.L_x_109:
[----:B------:R-:W-:-:S13]  /*61f0*/  LOP3.LUT P0, RZ, R4, 0xff, RZ, 0xc0, !PT ;  /* 0x000000ff04ff7812 */ /* 0x000fda000780c0ff */
[----:B------:R-:W-:Y:S05]  /*6200*/  @P0 BRA `(.L_x_113) ;  /* 0xfffffff400000947 */ /* 0x000fea000383ffff */
[----:B------:R-:W-:Y:S05]  /*6210*/  BSYNC B0 ;  /* 0x0000000000007941 */ /* 0x000fea0003800000 */
.L_x_102:
[----:B------:R-:W-:-:S03]  /*6220*/  UMOV UR8, 0xffffffff ;  /* 0xffffffff00087882 */ /* 0x000fc60000000000 */
[----:B------:R-:W-:Y:S05]  /*6230*/  BRA.DIV UR8, `(.L_x_114) ;  /* 0x0000000608147947 */ /* 0x000fea000b800000 */
[----:B------:R-:W-:-:S13]  /*6240*/  ELECT P6, URZ, PT ;  /* 0x00000000003f782f */ /* 0x000fda00038c0000 */
.L_x_128:
[----:B------:R-:W-:Y:S04]  /*6250*/  BSSY B0, `(.L_x_115) ;  /* 0x000002b000007945 */ /* 0x000fe80003800000 */
[----:B------:R-:W-:Y:S05]  /*6260*/  @!P6 BRA `(.L_x_116) ;  /* 0x0000000000a4e947 */ /* 0x000fea0003800000 */
[----:B------:R-:W-:-:S04]  /*6270*/  LOP3.LUT R18, R18, 0x2, RZ, 0xfc, !PT ;  /* 0x0000000212127812 */ /* 0x000fc800078efcff */
[----:B------:R-:W-:-:S13]  /*6280*/  ISETP.NE.AND P0, PT, R18, 0x3, PT ;  /* 0x000000031200780c */ /* 0x000fda0003f05270 */
[----:B------:R-:W-:Y:S05]  /*6290*/  @!P0 BRA `(.L_x_117) ;  /* 0x0000000000048947 */ /* 0x000fea0003800000 */
[----:B------:R-:W-:Y:S01]  /*62a0*/  BPT.TRAP 0x1 ;  /* 0x000000040000795c */ /* 0x000fe20000300000 */
.L_x_117:
[----:B------:R-:W0:Y:S01]  /*62b0*/  S2R R3, SR_CgaCtaId ;  /* 0x0000000000037919 */ /* 0x000e220000008800 */
[----:B------:R-:W-:Y:S02]  /*62c0*/  MOV R0, 0x400 ;  /* 0x0000040000007802 */ /* 0x000fe40000000f00 */
[----:B------:R-:W-:Y:S02]  /*62d0*/  SHF.L.U32 R2, R10, 0x1f, RZ ;  /* 0x0000001f0a027819 */ /* 0x000fe400000006ff */
[----:B0-----:R-:W-:-:S05]  /*62e0*/  LEA R0, R3, R0, 0x18 ;  /* 0x0000000003007211 */ /* 0x001fca00078ec0ff */
[----:B------:R-:W-:-:S04]  /*62f0*/  VIADD R0, R0, 0x20 ;  /* 0x0000002000007836 */ /* 0x000fc80000000000 */
[C---:B------:R-:W-:Y:S02]  /*6300*/  IMAD R5, R9.reuse, 0x8, R0 ;  /* 0x0000000809057824 */ /* 0x040fe400078e0200 */
[----:B------:R-:W-:Y:S02]  /*6310*/  VIADD R9, R9, 0x1 ;  /* 0x0000000109097836 */ /* 0x000fe40000000000 */
[----:B------:R-:W0:Y:S03]  /*6320*/  SYNCS.PHASECHK.TRANS64.TRYWAIT P0, [R5+URZ], R2 ;  /* 0x00000002050075a7 */ /* 0x000e26000800017f */
[----:B------:R-:W-:-:S04]  /*6330*/  ISETP.NE.AND P1, PT, R9, 0x4, PT ;  /* 0x000000040900780c */ /* 0x000fc80003f25270 */
[----:B------:R-:W-:Y:S02]  /*6340*/  SEL R3, RZ, 0x1, P1 ;  /* 0x00000001ff037807 */ /* 0x000fe40000800000 */
[----:B------:R-:W-:Y:S02]  /*6350*/  SEL R9, R9, RZ, P1 ;  /* 0x000000ff09097207 */ /* 0x000fe40000800000 */
[----:B------:R-:W-:-:S03]  /*6360*/  LOP3.LUT R10, R10, R3, RZ, 0x3c, !PT ;  /* 0x000000030a0a7212 */ /* 0x000fc600078e3cff */
[----:B------:R-:W-:Y:S01]  /*6370*/  IMAD R7, R9, 0x8, R0 ;  /* 0x0000000809077824 */ /* 0x000fe200078e0200 */
[----:B------:R-:W-:Y:S01]  /*6380*/  SHF.L.U32 R4, R10, 0x1f, RZ ;  /* 0x0000001f0a047819 */ /* 0x000fe200000006ff */
[----:B0-----:R-:W-:Y:S06]  /*6390*/  @!P0 BRA `(.L_x_118) ;  /* 0x0000000000dc8947 */ /* 0x001fec0003800000 */
.L_x_129:
[----:B------:R-:W1:Y:S01]  /*63a0*/  SYNCS.PHASECHK.TRANS64.TRYWAIT P0, [R7+URZ], R4 ;  /* 0x00000004070075a7 */ /* 0x000e62000800017f */
[----:B0-----:R-:W-:-:S05]  /*63b0*/  VIADD R2, R9, 0x1 ;  /* 0x0000000109027836 */ /* 0x001fca0000000000 */
[----:B------:R-:W-:-:S04]  /*63c0*/  ISETP.NE.AND P1, PT, R2, 0x4, PT ;  /* 0x000000040200780c */ /* 0x000fc80003f25270 */
[----:B------:R-:W-:Y:S02]  /*63d0*/  SEL R3, RZ, 0x1, P1 ;  /* 0x00000001ff037807 */ /* 0x000fe40000800000 */
[----:B------:R-:W-:Y:S02]  /*63e0*/  SEL R9, R2, RZ, P1 ;  /* 0x000000ff02097207 */ /* 0x000fe40000800000 */
[----:B------:R-:W-:-:S03]  /*63f0*/  LOP3.LUT R11, R10, R3, RZ, 0x3c, !PT ;  /* 0x000000030a0b7212 */ /* 0x000fc600078e3cff */
[----:B------:R-:W-:Y:S01]  /*6400*/  IMAD R6, R9, 0x8, R0 ;  /* 0x0000000809067824 */ /* 0x000fe200078e0200 */
[----:B------:R-:W-:Y:S01]  /*6410*/  SHF.L.U32 R5, R11, 0x1f, RZ ;  /* 0x0000001f0b057819 */ /* 0x000fe200000006ff */
[----:B-1----:R-:W-:Y:S06]  /*6420*/  @!P0 BRA `(.L_x_119) ;  /* 0x0000000000cc8947 */ /* 0x002fec0003800000 */
.L_x_130:
[----:B------:R-:W1:Y:S01]  /*6430*/  SYNCS.PHASECHK.TRANS64.TRYWAIT P0, [R6+URZ], R5 ;  /* 0x00000005060075a7 */ /* 0x000e62000800017f */
[----:B------:R-:W-:-:S05]  /*6440*/  VIADD R2, R9, 0x1 ;  /* 0x0000000109027836 */ /* 0x000fca0000000000 */
[----:B------:R-:W-:-:S04]  /*6450*/  ISETP.NE.AND P1, PT, R2, 0x4, PT ;  /* 0x000000040200780c */ /* 0x000fc80003f25270 */
[----:B0-----:R-:W-:Y:S02]  /*6460*/  SEL R4, RZ, 0x1, P1 ;  /* 0x00000001ff047807 */ /* 0x001fe40000800000 */
[----:B------:R-:W-:Y:S02]  /*6470*/  SEL R3, R2, RZ, P1 ;  /* 0x000000ff02037207 */ /* 0x000fe40000800000 */
[----:B------:R-:W-:Y:S01]  /*6480*/  LOP3.LUT R4, R11, R4, RZ, 0x3c, !PT ;  /* 0x000000040b047212 */ /* 0x000fe200078e3cff */
[----:B-1----:R-:W-:Y:S06]  /*6490*/  @!P0 BRA `(.L_x_120) ;  /* 0x0000000000c48947 */ /* 0x002fec0003800000 */
.L_x_131:
[----:B------:R-:W-:Y:S01]  /*64a0*/  IMAD R3, R3, 0x8, R0 ;  /* 0x0000000803037824 */ /* 0x000fe200078e0200 */
[----:B------:R-:W-:-:S07]  /*64b0*/  SHF.L.U32 R0, R4, 0x1f, RZ ;  /* 0x0000001f04007819 */ /* 0x000fce00000006ff */
.L_x_121:
[----:B-1----:R1:W2:Y:S02]  /*64c0*/  SYNCS.PHASECHK.TRANS64.TRYWAIT P0, [R3+URZ], R0 ;  /* 0x00000000030075a7 */ /* 0x0022a4000800017f */
[----:B--2---:R-:W-:Y:S05]  /*64d0*/  @!P0 NANOSLEEP.SYNCS 0x989680 ;  /* 0x009896800000895d */ /* 0x004fea0003900000 */
[----:B------:R-:W2:Y:S02]  /*64e0*/  @!P0 SYNCS.PHASECHK.TRANS64 P0, [R3+URZ], R0 ;  /* 0x00000000030085a7 */ /* 0x000ea4000800007f */
[----:B--2---:R-:W-:Y:S05]  /*64f0*/  @!P0 BRA `(.L_x_121) ;  /* 0xfffffffc00f08947 */ /* 0x004fea000383ffff */
.L_x_116:
[----:B------:R-:W-:Y:S05]  /*6500*/  BSYNC B0 ;  /* 0x0000000000007941 */ /* 0x000fea0003800000 */
.L_x_115:
[----:B------:R-:W-:Y:S05]  /*6510*/  EXIT ;  /* 0x000000000000794d */ /* 0x000fea0003800000 */
.L_x_21:
[----:B-1----:R1:W2:Y:S02]  /*6520*/  SYNCS.PHASECHK.TRANS64.TRYWAIT P1, [R3+URZ], R0 ;  /* 0x00000000030075a7 */ /* 0x0022a4000802017f */
[----:B--2---:R-:W-:Y:S05]  /*6530*/  @!P1 NANOSLEEP.SYNCS 0x989680 ;  /* 0x009896800000995d */ /* 0x004fea0003900000 */
[----:B------:R-:W2:Y:S02]  /*6540*/  @!P1 SYNCS.PHASECHK.TRANS64 P1, [R3+URZ], R0 ;  /* 0x00000000030095a7 */ /* 0x000ea4000802007f */
[----:B--2---:R-:W-:Y:S05]  /*6550*/  @!P1 BRA `(.L_x_21) ;  /* 0xfffffffc00f09947 */ /* 0x004fea000383ffff */
[----:B------:R-:W-:Y:S05]  /*6560*/  BRA `(.L_x_20) ;  /* 0xffffffb000987947 */ /* 0x000fea000383ffff */
.L_x_26:
[----:B-1----:R1:W2:Y:S02]  /*6570*/  SYNCS.PHASECHK.TRANS64.TRYWAIT P1, [R5+URZ], R4 ;  /* 0x00000004050075a7 */ /* 0x0022a4000802017f */
[----:B--2---:R-:W-:Y:S05]  /*6580*/  @!P1 NANOSLEEP.SYNCS 0x989680 ;  /* 0x009896800000995d */ /* 0x004fea0003900000 */
[----:B------:R-:W2:Y:S02]  /*6590*/  @!P1 SYNCS.PHASECHK.TRANS64 P1, [R5+URZ], R4 ;  /* 0x00000004050095a7 */ /* 0x000ea4000802007f */
[----:B--2---:R-:W-:Y:S05]  /*65a0*/  @!P1 BRA `(.L_x_26) ;  /* 0xfffffffc00f09947 */ /* 0x004fea000383ffff */
[----:B------:R-:W-:Y:S05]  /*65b0*/  BRA `(.L_x_25) ;  /* 0xffffffb400e47947 */ /* 0x000fea000383ffff */
.L_x_103:
[----:B------:R-:W-:Y:S01]  /*65c0*/  BSSY B1, `(.L_x_122) ;  /* 0x0000006000017945 */ /* 0x000fe20003800000 */
[----:B------:R-:W-:-:S07]  /*65d0*/  IMAD.MOV.U32 R15, RZ, RZ, -0x1 ;  /* 0xffffffffff0f7424 */ /* 0x000fce00078e00ff */
[----:B------:R-:W-:Y:S05]  /*65e0*/  WARPSYNC.COLLECTIVE R15, `(.L_x_123) ;  /* 0x000000000f0c7348 */ /* 0x000fea0003c00000 */
[----:B------:R-:W-:Y:S02]  /*65f0*/  ELECT P6, UR62, PT ;  /* 0x00000000003e782f */ /* 0x000fe400038c0000 */
[----:B------:R-:W-:Y:S01]  /*6600*/  MOV R14, UR62 ;  /* 0x0000003e000e7c02 */ /* 0x000fe20008000f00 */
[----:B------:R-:W-:Y:S10]  /*6610*/  ENDCOLLECTIVE ;  /* 0x000000000000791b */ /* 0x000ff40003800000 */
.L_x_123:
[----:B------:R-:W-:Y:S05]  /*6620*/  BSYNC B1 ;  /* 0x0000000000017941 */ /* 0x000fea0003800000 */
.L_x_122:
[----:B------:R-:W-:Y:S05]  /*6630*/  BRA `(.L_x_124) ;  /* 0xfffffff000007947 */ /* 0x000fea000383ffff */
.L_x_106:
[----:B-1----:R1:W2:Y:S02]  /*6640*/  SYNCS.PHASECHK.TRANS64.TRYWAIT P0, [R20+URZ+0x20], R13 ;  /* 0x0000200d140075a7 */ /* 0x0022a4000800017f */
[----:B--2---:R-:W-:Y:S05]  /*6650*/  @!P0 NANOSLEEP.SYNCS 0x989680 ;  /* 0x009896800000895d */ /* 0x004fea0003900000 */
[----:B------:R-:W2:Y:S02]  /*6660*/  @!P0 SYNCS.PHASECHK.TRANS64 P0, [R20+URZ+0x20], R13 ;  /* 0x0000200d140085a7 */ /* 0x000ea4000800007f */
[----:B--2---:R-:W-:Y:S05]  /*6670*/  @!P0 BRA `(.L_x_106) ;  /* 0xfffffffc00f08947 */ /* 0x004fea000383ffff */
[----:B------:R-:W-:Y:S05]  /*6680*/  BRA `(.L_x_125) ;  /* 0xfffffff0003c7947 */ /* 0x000fea000383ffff */
.L_x_114:
[----:B------:R-:W-:Y:S01]  /*6690*/  BSSY B0, `(.L_x_126) ;  /* 0x0000006000007945 */ /* 0x000fe20003800000 */
[----:B------:R-:W-:-:S07]  /*66a0*/  IMAD.MOV.U32 R15, RZ, RZ, -0x1 ;  /* 0xffffffffff0f7424 */ /* 0x000fce00078e00ff */
[----:B------:R-:W-:Y:S05]  /*66b0*/  WARPSYNC.COLLECTIVE R15, `(.L_x_127) ;  /* 0x000000000f0c7348 */ /* 0x000fea0003c00000 */
[----:B------:R-:W-:Y:S02]  /*66c0*/  ELECT P6, UR62, PT ;  /* 0x00000000003e782f */ /* 0x000fe400038c0000 */
[----:B------:R-:W-:Y:S01]  /*66d0*/  MOV R14, UR62 ;  /* 0x0000003e000e7c02 */ /* 0x000fe20008000f00 */
[----:B------:R-:W-:Y:S10]  /*66e0*/  ENDCOLLECTIVE ;  /* 0x000000000000791b */ /* 0x000ff40003800000 */
.L_x_127:
[----:B------:R-:W-:Y:S05]  /*66f0*/  BSYNC B0 ;  /* 0x0000000000007941 */ /* 0x000fea0003800000 */
.L_x_126:
[----:B------:R-:W-:Y:S05]  /*6700*/  BRA `(.L_x_128) ;  /* 0xfffffff800d07947 */ /* 0x000fea000383ffff */
.L_x_118:
[----:B0-----:R0:W1:Y:S02]  /*6710*/  SYNCS.PHASECHK.TRANS64.TRYWAIT P0, [R5+URZ], R2 ;  /* 0x00000002050075a7 */ /* 0x001064000800017f */
[----:B-1----:R-:W-:Y:S05]  /*6720*/  @!P0 NANOSLEEP.SYNCS 0x989680 ;  /* 0x009896800000895d */ /* 0x002fea0003900000 */
[----:B------:R-:W1:Y:S02]  /*6730*/  @!P0 SYNCS.PHASECHK.TRANS64 P0, [R5+URZ], R2 ;  /* 0x00000002050085a7 */ /* 0x000e64000800007f */
[----:B-1----:R-:W-:Y:S05]  /*6740*/  @!P0 BRA `(.L_x_118) ;  /* 0xfffffffc00f08947 */ /* 0x002fea000383ffff */
[----:B------:R-:W-:Y:S05]  /*6750*/  BRA `(.L_x_129) ;  /* 0xfffffffc00107947 */ /* 0x000fea000383ffff */
.L_x_119:
[----:B0-----:R0:W1:Y:S02]  /*6760*/  SYNCS.PHASECHK.TRANS64.TRYWAIT P0, [R7+URZ], R4 ;  /* 0x00000004070075a7 */ /* 0x001064000800017f */
[----:B-1----:R-:W-:Y:S05]  /*6770*/  @!P0 NANOSLEEP.SYNCS 0x989680 ;  /* 0x009896800000895d */ /* 0x002fea0003900000 */
[----:B------:R-:W1:Y:S02]  /*6780*/  @!P0 SYNCS.PHASECHK.TRANS64 P0, [R7+URZ], R4 ;  /* 0x00000004070085a7 */ /* 0x000e64000800007f */
[----:B-1----:R-:W-:Y:S05]  /*6790*/  @!P0 BRA `(.L_x_119) ;  /* 0xfffffffc00f08947 */ /* 0x002fea000383ffff */
[----:B------:R-:W-:Y:S05]  /*67a0*/  BRA `(.L_x_130) ;  /* 0xfffffffc00207947 */ /* 0x000fea000383ffff */
.L_x_120:
[----:B0-----:R0:W1:Y:S02]  /*67b0*/  SYNCS.PHASECHK.TRANS64.TRYWAIT P0, [R6+URZ], R5 ;  /* 0x00000005060075a7 */ /* 0x001064000800017f */
[----:B-1----:R-:W-:Y:S05]  /*67c0*/  @!P0 NANOSLEEP.SYNCS 0x989680 ;  /* 0x009896800000895d */ /* 0x002fea0003900000 */
[----:B------:R-:W1:Y:S02]  /*67d0*/  @!P0 SYNCS.PHASECHK.TRANS64 P0, [R6+URZ], R5 ;  /* 0x00000005060085a7 */ /* 0x000e64000800007f */
[----:B-1----:R-:W-:Y:S05]  /*67e0*/  @!P0 BRA `(.L_x_120) ;  /* 0xfffffffc00f08947 */ /* 0x002fea000383ffff */
[----:B------:R-:W-:Y:S05]  /*67f0*/  BRA `(.L_x_131) ;  /* 0xfffffffc00287947 */ /* 0x000fea000383ffff */
.L_x_132:
[----:B------:R-:W-:-:S00]  /*6800*/  BRA `(.L_x_132) ;  /* 0xfffffffc00fc7947 */ /* 0x000fc0000383ffff */
[----:B------:R-:W-:-:S00]  /*6810*/  NOP ;  /* 0x0000000000007918 */ /* 0x000fc00000000000 */
        /* <DEDUP_REMOVED lines=14> */
.L_x_133:


//--------------------- .nv.global.init           --------------------------
	.section	.nv.global.init,"aw",@progbits
.nv.global.init:
	.type		$str$22,@object
	.size		$str$22,($str$23 - $str$22)
$str$22:
        /*0000*/ 	.byte	0x6b, 0x5f, 0x74, 0x69, 0x6c, 0x65, 0x5f, 0x63, 0x6f, 0x75, 0x6e, 0x74, 0x20, 0x3e, 0x3d, 0x20
        /*0010*/ 	.byte	0x31, 0x00
	.type		$str$23,@object
	.size		$str$23,(__unnamed_1 - $str$23)
$str$23:
        /*0012*/ 	.byte	0x2f, 0x74, 0x6d, 0x70, 0x2f, 0x63, 0x75, 0x74, 0x6c, 0x61, 0x73, 0x73, 0x5f, 0x73, 0x77, 0x65
        /*0022*/ 	.byte	0x65, 0x70, 0x5f, 0x73, 0x72, 0x63, 0x2f, 0x69, 0x6e, 0x63, 0x6c, 0x75, 0x64, 0x65, 0x2f, 0x63
        /*0032*/ 	.byte	0x75, 0x74, 0x6c, 0x61, 0x73, 0x73, 0x2f, 0x67, 0x65, 0x6d, 0x6d, 0x2f, 0x63, 0x6f, 0x6c, 0x6c
        /*0042*/ 	.byte	0x65, 0x63, 0x74, 0x69, 0x76, 0x65, 0x2f, 0x73, 0x6d, 0x39, 0x30, 0x5f, 0x6d, 0x6d, 0x61, 0x5f
        /*0052*/ 	.byte	0x74, 0x6d, 0x61, 0x5f, 0x67, 0x6d, 0x6d, 0x61, 0x5f, 0x73, 0x73, 0x5f, 0x77, 0x61, 0x72, 0x70
        /*0062*/ 	.byte	0x73, 0x70, 0x65, 0x63, 0x69, 0x61, 0x6c, 0x69, 0x7a, 0x65, 0x64, 0x2e, 0x68, 0x70, 0x70, 0x00
	.type		__unnamed_1,@object
	.size		__unnamed_1,(.L_0 - __unnamed_1)
__unnamed_1:
        /*0072*/ 	.byte	0x76, 0x6f, 0x69, 0x64, 0x20, 0x63, 0x75, 0x74, 0x6c, 0x61, 0x73, 0x73, 0x3a, 0x3a, 0x67, 0x65
        /* <DEDUP_REMOVED lines=180> */
        /*0bc2*/ 	.byte	0x65, 0x3a, 0x3a, 0x69, 0x64, 0x65, 0x6e, 0x74, 0x69, 0x74, 0x79, 0x5d, 0x00
.L_0:


//--------------------- .nv.shared._ZN7cutlass13device_kernelINS_4gemm6kernel13GemmUniversalIN4cute5tupleIJiiiiEEENS1_10collective13CollectiveMmaINS1_34MainloopSm90TmaGmmaWarpSpecializedILi4ENS5_IJNS4_1CILi4EEENSA_ILi2EEENSA_ILi1EEEEEENS1_35KernelTmaWarpSpecializedCooperativeEEENS5_IJNSA_ILi128EEENSA_ILi64EEESH_EEENS_6half_tENS5_IJlSD_lEEESK_SL_NS4_8TiledMMAINS4_8MMA_AtomIJNS4_4SM904GMMA25MMA_64x64x16_F32F16F16_SSILNSP_5MajorE0ELSR_0ELNSP_7ScaleInE1ELSS_1EEEEEENS4_6LayoutINS5_IJSC_SD_SD_EEENS5_IJSD_NSA_ILi0EEESX_EEEEENS5_IJNS4_10UnderscoreES10_S10_EEEEENS4_23SM90_TMA_LOAD_MULTICASTENS4_14ComposedLayoutINS4_7SwizzleILi3ELi4ELi3EEENS4_18smem_ptr_flag_bitsILi16EEENSV_INS5_IJNSA_ILi8EEESI_EEENS5_IJSI_SD_EEEEEEEvNS4_8identityES13_S1D_vS1E_EENS_8epilogue10collective6detail29Sm90TmaWarpSpecializedAdapterINS1H_15DefaultEpilogueISK_SL_SL_NS1G_6thread17LinearCombinationISK_Li1EffLNS1L_9ScaleType4KindE0ELNS_15FloatRoundStyleE2ESK_EENS1_15EpilogueDefaultEEEEEvvEEEEvNT_6ParamsE --------------------------
	.section	.nv.shared._ZN7cutlass13device_kernelINS_4gemm6kernel13GemmUniversalIN4cute5tupleIJiiiiEEENS1_10collective13CollectiveMmaINS1_34MainloopSm90TmaGmmaWarpSpecializedILi4ENS5_IJNS4_1CILi4EEENSA_ILi2EEENSA_ILi1EEEEEENS1_35KernelTmaWarpSpecializedCooperativeEEENS5_IJNSA_ILi128EEENSA_ILi64EEESH_EEENS_6half_tENS5_IJlSD_lEEESK_SL_NS4_8TiledMMAINS4_8MMA_AtomIJNS4_4SM904GMMA25MMA_64x64x16_F32F16F16_SSILNSP_5MajorE0ELSR_0ELNSP_7ScaleInE1ELSS_1EEEEEENS4_6LayoutINS5_IJSC_SD_SD_EEENS5_IJSD_NSA_ILi0EEESX_EEEEENS5_IJNS4_10UnderscoreES10_S10_EEEEENS4_23SM90_TMA_LOAD_MULTICASTENS4_14ComposedLayoutINS4_7SwizzleILi3ELi4ELi3EEENS4_18smem_ptr_flag_bitsILi16EEENSV_INS5_IJNSA_ILi8EEESI_EEENS5_IJSI_SD_EEEEEEEvNS4_8identityES13_S1D_vS1E_EENS_8epilogue10collective6detail29Sm90TmaWarpSpecializedAdapterINS1H_15DefaultEpilogueISK_SL_SL_NS1G_6thread17LinearCombinationISK_Li1EffLNS1L_9ScaleType4KindE0ELNS_15FloatRoundStyleE2ESK_EENS1_15EpilogueDefaultEEEEEvvEEEEvNT_6ParamsE,"aw",@nobits
	.sectionflags	@""
	.align	16
	.zero		1024


//--------------------- .nv.shared.reserved.0     --------------------------
	.section	.nv.shared.reserved.0,"aw",@nobits
	.weak		__nv_reservedSMEM_offset_0_alias
	.size		__nv_reservedSMEM_offset_0_alias, 0, 0
	.other		__nv_reservedSMEM_offset_0_alias,@"STO_CUDA_RESERVED_SHARED STV_DEFAULT"
__nv_reservedSMEM_offset_0_alias:
	.zero		0


//--------------------- .nv.global                --------------------------
	.section	.nv.global,"aw",@nobits
.nv.global:
	.type		_ZN40_INTERNAL_bd51a36e_4_k_cu_e23a31fa_309774cute1_E,@object
	.size		_ZN40_INTERNAL_bd51a36e_4_k_cu_e23a31fa_309774cute1_E,(_ZN40_INTERNAL_bd51a36e_4_k_cu_e23a31fa_309774cuda3std3__45__cpo6cbeginE - _ZN40_INTERNAL_bd51a36e_4_k_cu_e23a31fa_309774cute1_E)
_ZN40_INTERNAL_bd51a36e_4_k_cu_e23a31fa_309774cute1_E:
	.zero		1
	.type		_ZN40_INTERNAL_bd51a36e_4_k_cu_e23a31fa_309774cuda3std3__45__cpo6cbeginE,@object
	.size		_ZN40_INTERNAL_bd51a36e_4_k_cu_e23a31fa_309774cuda3std3__45__cpo6cbeginE,(_ZN40_INTERNAL_bd51a36e_4_k_cu_e23a31fa_309774cuda3std3__48in_placeE - _ZN40_INTERNAL_bd51a36e_4_k_cu_e23a31fa_309774cuda3std3__45__cpo6cbeginE)
_ZN40_INTERNAL_bd51a36e_4_k_cu_e23a31fa_309774cuda3std3__45__cpo6cbeginE:
	.zero		1
	.type		_ZN40_INTERNAL_bd51a36e_4_k_cu_e23a31fa_309774cuda3std3__48in_placeE,@object
	.size		_ZN40_INTERNAL_bd51a36e_4_k_cu_e23a31fa_309774cuda3std3__48in_placeE,(_ZN40_INTERNAL_bd51a36e_4_k_cu_e23a31fa_309774cuda3std6ranges3__45__cpo9iter_moveE - _ZN40_INTERNAL_bd51a36e_4_k_cu_e23a31fa_309774cuda3std3__48in_placeE)
_ZN40_INTERNAL_bd51a36e_4_k_cu_e23a31fa_309774cuda3std3__48in_placeE:
	.zero		1
	.type		_ZN40_INTERNAL_bd51a36e_4_k_cu_e23a31fa_309774cuda3std6ranges3__45__cpo9iter_moveE,@object
	.size		_ZN40_INTERNAL_bd51a36e_4_k_cu_e23a31fa_309774cuda3std6ranges3__45__cpo9iter_moveE,(_ZN40_INTERNAL_bd51a36e_4_k_cu_e23a31fa_309774cuda3std3__45__cpo5beginE - _ZN40_INTERNAL_bd51a36e_4_k_cu_e23a31fa_309774cuda3std6ranges3__45__cpo9iter_moveE)
_ZN40_INTERNAL_bd51a36e_4_k_cu_e23a31fa_309774cuda3std6ranges3__45__cpo9iter_moveE:
	.zero		1
	.type		_ZN40_INTERNAL_bd51a36e_4_k_cu_e23a31fa_309774cuda3std3__45__cpo5beginE,@object
	.size		_ZN40_INTERNAL_bd51a36e_4_k_cu_e23a31fa_309774cuda3std3__45__cpo5beginE,(_ZN40_INTERNAL_bd51a36e_4_k_cu_e23a31fa_309774cuda3std3__442_GLOBAL__N__bd51a36e_4_k_cu_e23a31fa_309776ignoreE - _ZN40_INTERNAL_bd51a36e_4_k_cu_e23a31fa_309774cuda3std3__45__cpo5beginE)
_ZN40_INTERNAL_bd51a36e_4_k_cu_e23a31fa_309774cuda3std3__45__cpo5beginE:
	.zero		1
	.type		_ZN40_INTERNAL_bd51a36e_4_k_cu_e23a31fa_309774cuda3std3__442_GLOBAL__N__bd51a36e_4_k_cu_e23a31fa_309776ignoreE,@object
	.size		_ZN40_INTERNAL_bd51a36e_4_k_cu_e23a31fa_309774cuda3std3__442_GLOBAL__N__bd51a36e_4_k_cu_e23a31fa_309776ignoreE,(_ZN40_INTERNAL_bd51a36e_4_k_cu_e23a31fa_309774cute7productE - _ZN40_INTERNAL_bd51a36e_4_k_cu_e23a31fa_309774cuda3std3__442_GLOBAL__N__bd51a36e_4_k_cu_e23a31fa_309776ignoreE)
_ZN40_INTERNAL_bd51a36e_4_k_cu_e23a31fa_309774cuda3std3__442_GLOBAL__N__bd51a36e_4_k_cu_e23a31fa_309776ignoreE:
	.zero		1
	.type		_ZN40_INTERNAL_bd51a36e_4_k_cu_e23a31fa_309774cute7productE,@object
	.size		_ZN40_INTERNAL_bd51a36e_4_k_cu_e23a31fa_309774cute7productE,(_ZN40_INTERNAL_bd51a36e_4_k_cu_e23a31fa_309774cuda3std3__45__cpo3endE - _ZN40_INTERNAL_bd51a36e_4_k_cu_e23a31fa_309774cute7productE)
_ZN40_INTERNAL_bd51a36e_4_k_cu_e23a31fa_309774cute7productE:
	.zero		1
	.type		_ZN40_INTERNAL_bd51a36e_4_k_cu_e23a31fa_309774cuda3std3__45__cpo3endE,@object
	.size		_ZN40_INTERNAL_bd51a36e_4_k_cu_e23a31fa_309774cuda3std3__45__cpo3endE,(_ZN40_INTERNAL_bd51a36e_4_k_cu_e23a31fa_309774cuda3std3__419piecewise_constructE - _ZN40_INTERNAL_bd51a36e_4_k_cu_e23a31fa_309774cuda3std3__45__cpo3endE)
_ZN40_INTERNAL_bd51a36e_4_k_cu_e23a31fa_309774cuda3std3__45__cpo3endE:
	.zero		1
	.type		_ZN40_INTERNAL_bd51a36e_4_k_cu_e23a31fa_309774cuda3std3__419piecewise_constructE,@object
	.size		_ZN40_INTERNAL_bd51a36e_4_k_cu_e23a31fa_309774cuda3std3__419piecewise_constructE,(_ZN40_INTERNAL_bd51a36e_4_k_cu_e23a31fa_309774cuda3std3__45__cpo4cendE - _ZN40_INTERNAL_bd51a36e_4_k_cu_e23a31fa_309774cuda3std3__419piecewise_constructE)
_ZN40_INTERNAL_bd51a36e_4_k_cu_e23a31fa_309774cuda3std3__419piecewise_constructE:
	.zero		1
	.type		_ZN40_INTERNAL_bd51a36e_4_k_cu_e23a31fa_309774cuda3std3__45__cpo4cendE,@object
	.size		_ZN40_INTERNAL_bd51a36e_4_k_cu_e23a31fa_309774cuda3std3__45__cpo4cendE,(_ZN40_INTERNAL_bd51a36e_4_k_cu_e23a31fa_309774cuda3std6ranges3__45__cpo4swapE - _ZN40_INTERNAL_bd51a36e_4_k_cu_e23a31fa_309774cuda3std3__45__cpo4cendE)
_ZN40_INTERNAL_bd51a36e_4_k_cu_e23a31fa_309774cuda3std3__45__cpo4cendE:
	.zero		1
	.type		_ZN40_INTERNAL_bd51a36e_4_k_cu_e23a31fa_309774cuda3std6ranges3__45__cpo4swapE,@object
	.size		_ZN40_INTERNAL_bd51a36e_4_k_cu_e23a31fa_309774cuda3std6ranges3__45__cpo4swapE,(.L_8 - _ZN40_INTERNAL_bd51a36e_4_k_cu_e23a31fa_309774cuda3std6ranges3__45__cpo4swapE)
_ZN40_INTERNAL_bd51a36e_4_k_cu_e23a31fa_309774cuda3std6ranges3__45__cpo4swapE:
	.zero		1
.L_8:


//--------------------- .nv.constant0._ZN7cutlass13device_kernelINS_4gemm6kernel13GemmUniversalIN4cute5tupleIJiiiiEEENS1_10collective13CollectiveMmaINS1_34MainloopSm90TmaGmmaWarpSpecializedILi4ENS5_IJNS4_1CILi4EEENSA_ILi2EEENSA_ILi1EEEEEENS1_35KernelTmaWarpSpecializedCooperativeEEENS5_IJNSA_ILi128EEENSA_ILi64EEESH_EEENS_6half_tENS5_IJlSD_lEEESK_SL_NS4_8TiledMMAINS4_8MMA_AtomIJNS4_4SM904GMMA25MMA_64x64x16_F32F16F16_SSILNSP_5MajorE0ELSR_0ELNSP_7ScaleInE1ELSS_1EEEEEENS4_6LayoutINS5_IJSC_SD_SD_EEENS5_IJSD_NSA_ILi0EEESX_EEEEENS5_IJNS4_10UnderscoreES10_S10_EEEEENS4_23SM90_TMA_LOAD_MULTICASTENS4_14ComposedLayoutINS4_7SwizzleILi3ELi4ELi3EEENS4_18smem_ptr_flag_bitsILi16EEENSV_INS5_IJNSA_ILi8EEESI_EEENS5_IJSI_SD_EEEEEEEvNS4_8identityES13_S1D_vS1E_EENS_8epilogue10collective6detail29Sm90TmaWarpSpecializedAdapterINS1H_15DefaultEpilogueISK_SL_SL_NS1G_6thread17LinearCombinationISK_Li1EffLNS1L_9ScaleType4KindE0ELNS_15FloatRoundStyleE2ESK_EENS1_15EpilogueDefaultEEEEEvvEEEEvNT_6ParamsE --------------------------
	.section	.nv.constant0._ZN7cutlass13device_kernelINS_4gemm6kernel13GemmUniversalIN4cute5tupleIJiiiiEEENS1_10collective13CollectiveMmaINS1_34MainloopSm90TmaGmmaWarpSpecializedILi4ENS5_IJNS4_1CILi4EEENSA_ILi2EEENSA_ILi1EEEEEENS1_35KernelTmaWarpSpecializedCooperativeEEENS5_IJNSA_ILi128EEENSA_ILi64EEESH_EEENS_6half_tENS5_IJlSD_lEEESK_SL_NS4_8TiledMMAINS4_8MMA_AtomIJNS4_4SM904GMMA25MMA_64x64x16_F32F16F16_SSILNSP_5MajorE0ELSR_0ELNSP_7ScaleInE1ELSS_1EEEEEENS4_6LayoutINS5_IJSC_SD_SD_EEENS5_IJSD_NSA_ILi0EEESX_EEEEENS5_IJNS4_10UnderscoreES10_S10_EEEEENS4_23SM90_TMA_LOAD_MULTICASTENS4_14ComposedLayoutINS4_7SwizzleILi3ELi4ELi3EEENS4_18smem_ptr_flag_bitsILi16EEENSV_INS5_IJNSA_ILi8EEESI_EEENS5_IJSI_SD_EEEEEEEvNS4_8identityES13_S1D_vS1E_EENS_8epilogue10collective6detail29Sm90TmaWarpSpecializedAdapterINS1H_15DefaultEpilogueISK_SL_SL_NS1G_6thread17LinearCombinationISK_Li1EffLNS1L_9ScaleType4KindE0ELNS_15FloatRoundStyleE2ESK_EENS1_15EpilogueDefaultEEEEEvvEEEEvNT_6ParamsE,"a",@progbits
	.sectionflags	@""
	.align	4
.nv.constant0._ZN7cutlass13device_kernelINS_4gemm6kernel13GemmUniversalIN4cute5tupleIJiiiiEEENS1_10collective13CollectiveMmaINS1_34MainloopSm90TmaGmmaWarpSpecializedILi4ENS5_IJNS4_1CILi4EEENSA_ILi2EEENSA_ILi1EEEEEENS1_35KernelTmaWarpSpecializedCooperativeEEENS5_IJNSA_ILi128EEENSA_ILi64EEESH_EEENS_6half_tENS5_IJlSD_lEEESK_SL_NS4_8TiledMMAINS4_8MMA_AtomIJNS4_4SM904GMMA25MMA_64x64x16_F32F16F16_SSILNSP_5MajorE0ELSR_0ELNSP_7ScaleInE1ELSS_1EEEEEENS4_6LayoutINS5_IJSC_SD_SD_EEENS5_IJSD_NSA_ILi0EEESX_EEEEENS5_IJNS4_10UnderscoreES10_S10_EEEEENS4_23SM90_TMA_LOAD_MULTICASTENS4_14ComposedLayoutINS4_7SwizzleILi3ELi4ELi3EEENS4_18smem_ptr_flag_bitsILi16EEENSV_INS5_IJNSA_ILi8EEESI_EEENS5_IJSI_SD_EEEEEEEvNS4_8identityES13_S1D_vS1E_EENS_8epilogue10collective6detail29Sm90TmaWarpSpecializedAdapterINS1H_15DefaultEpilogueISK_SL_SL_NS1G_6thread17LinearCombinationISK_Li1EffLNS1L_9ScaleType4KindE0ELNS_15FloatRoundStyleE2ESK_EENS1_15EpilogueDefaultEEEEEvvEEEEvNT_6ParamsE:
	.zero		1664


//--------------------- SYMBOLS --------------------------

	.type		.nv.reservedSmem.offset0,@object
	.size		.nv.reservedSmem.offset0,0x4
	.type		__assertfail,@function
